//
// Generated by NVIDIA NVVM Compiler
//
// Compiler Build ID: CL-36424714
// Cuda compilation tools, release 13.0, V13.0.88
// Based on NVVM 20.0.0
//

.version 9.0
.target sm_100
.address_size 64

	// .globl	_Z40ms_deformable_im2col_gpu_kernel_unrolledI6__halfLi4ELi32ELi2ELi5ELi8ELi3EEviPKT_PKlS5_S3_S3_iiiPS1_

.visible .entry _Z40ms_deformable_im2col_gpu_kernel_unrolledI6__halfLi4ELi32ELi2ELi5ELi8ELi3EEviPKT_PKlS5_S3_S3_iiiPS1_(
	.param .u32 _Z40ms_deformable_im2col_gpu_kernel_unrolledI6__halfLi4ELi32ELi2ELi5ELi8ELi3EEviPKT_PKlS5_S3_S3_iiiPS1__param_0,
	.param .u64 .ptr .align 1 _Z40ms_deformable_im2col_gpu_kernel_unrolledI6__halfLi4ELi32ELi2ELi5ELi8ELi3EEviPKT_PKlS5_S3_S3_iiiPS1__param_1,
	.param .u64 .ptr .align 1 _Z40ms_deformable_im2col_gpu_kernel_unrolledI6__halfLi4ELi32ELi2ELi5ELi8ELi3EEviPKT_PKlS5_S3_S3_iiiPS1__param_2,
	.param .u64 .ptr .align 1 _Z40ms_deformable_im2col_gpu_kernel_unrolledI6__halfLi4ELi32ELi2ELi5ELi8ELi3EEviPKT_PKlS5_S3_S3_iiiPS1__param_3,
	.param .u64 .ptr .align 1 _Z40ms_deformable_im2col_gpu_kernel_unrolledI6__halfLi4ELi32ELi2ELi5ELi8ELi3EEviPKT_PKlS5_S3_S3_iiiPS1__param_4,
	.param .u64 .ptr .align 1 _Z40ms_deformable_im2col_gpu_kernel_unrolledI6__halfLi4ELi32ELi2ELi5ELi8ELi3EEviPKT_PKlS5_S3_S3_iiiPS1__param_5,
	.param .u32 _Z40ms_deformable_im2col_gpu_kernel_unrolledI6__halfLi4ELi32ELi2ELi5ELi8ELi3EEviPKT_PKlS5_S3_S3_iiiPS1__param_6,
	.param .u32 _Z40ms_deformable_im2col_gpu_kernel_unrolledI6__halfLi4ELi32ELi2ELi5ELi8ELi3EEviPKT_PKlS5_S3_S3_iiiPS1__param_7,
	.param .u32 _Z40ms_deformable_im2col_gpu_kernel_unrolledI6__halfLi4ELi32ELi2ELi5ELi8ELi3EEviPKT_PKlS5_S3_S3_iiiPS1__param_8,
	.param .u64 .ptr .align 1 _Z40ms_deformable_im2col_gpu_kernel_unrolledI6__halfLi4ELi32ELi2ELi5ELi8ELi3EEviPKT_PKlS5_S3_S3_iiiPS1__param_9
)
{
	.reg .pred 	%p<148>;
	.reg .b16 	%rs<385>;
	.reg .b32 	%r<2530>;
	.reg .b32 	%f<429>;
	.reg .b64 	%rd<98>;

	ld.param.u32 	%r1055, [_Z40ms_deformable_im2col_gpu_kernel_unrolledI6__halfLi4ELi32ELi2ELi5ELi8ELi3EEviPKT_PKlS5_S3_S3_iiiPS1__param_0];
	mov.u32 	%r1058, %ctaid.x;
	mov.u32 	%r1059, %ntid.x;
	mov.u32 	%r1060, %tid.x;
	mad.lo.s32 	%r2010, %r1058, %r1059, %r1060;
	setp.ge.s32 	%p17, %r2010, %r1055;
	@%p17 bra 	$L__BB0_181;
	mov.b32 	%r1061, 1;
	// begin inline asm
	cvt.rz.f16.s32 %rs19, %r1061;
	// end inline asm
	mov.f32 	%f272, 0f00000000;
	// begin inline asm
	{  cvt.rn.f16.f32 %rs20, %f272;}

	// end inline asm
	mov.b32 	%r2, {%rs20, %rs20};
	mov.f32 	%f273, 0f3F000000;
	// begin inline asm
	{  cvt.rn.f16.f32 %rs21, %f273;}

	// end inline asm
	mov.b32 	%r3, {%rs21, %rs21};
	mov.b32 	%f1, %r2;
$L__BB0_2:
	ld.param.u32 	%r1817, [_Z40ms_deformable_im2col_gpu_kernel_unrolledI6__halfLi4ELi32ELi2ELi5ELi8ELi3EEviPKT_PKlS5_S3_S3_iiiPS1__param_8];
	ld.param.u32 	%r1816, [_Z40ms_deformable_im2col_gpu_kernel_unrolledI6__halfLi4ELi32ELi2ELi5ELi8ELi3EEviPKT_PKlS5_S3_S3_iiiPS1__param_7];
	ld.param.u64 	%rd92, [_Z40ms_deformable_im2col_gpu_kernel_unrolledI6__halfLi4ELi32ELi2ELi5ELi8ELi3EEviPKT_PKlS5_S3_S3_iiiPS1__param_3];
	ld.param.u64 	%rd91, [_Z40ms_deformable_im2col_gpu_kernel_unrolledI6__halfLi4ELi32ELi2ELi5ELi8ELi3EEviPKT_PKlS5_S3_S3_iiiPS1__param_2];
	cvta.to.global.u64 	%rd15, %rd91;
	add.s64 	%rd97, %rd15, 8;
	cvta.to.global.u64 	%rd96, %rd92;
	shl.b32 	%r1064, %r2010, 3;
	shr.s32 	%r1065, %r1064, 5;
	cvt.rn.f32.s32 	%f274, %r1065;
	cvt.rn.f32.s32 	%f275, %r1817;
	div.rn.f32 	%f276, %f274, %f275;
	cvt.rzi.s32.f32 	%r1066, %f276;
	mul.lo.s32 	%r1067, %r1816, %r1066;
	shl.b32 	%r197, %r1067, 5;
	and.b32  	%r2209, %r1064, -32;
	shl.b32 	%r1068, %r2010, 4;
	and.b32  	%r2208, %r1068, -64;
	mov.b32 	%r2207, 0;
	mov.f32 	%f301, %f1;
	mov.f32 	%f302, %f1;
	mov.f32 	%f303, %f1;
	mov.f32 	%f304, %f1;
	mov.u32 	%r2306, %r2;
	mov.u32 	%r2307, %r2;
	mov.u32 	%r2308, %r2;
	mov.u32 	%r2309, %r2;
$L__BB0_3:
	ld.param.u64 	%rd94, [_Z40ms_deformable_im2col_gpu_kernel_unrolledI6__halfLi4ELi32ELi2ELi5ELi8ELi3EEviPKT_PKlS5_S3_S3_iiiPS1__param_5];
	ld.param.u64 	%rd93, [_Z40ms_deformable_im2col_gpu_kernel_unrolledI6__halfLi4ELi32ELi2ELi5ELi8ELi3EEviPKT_PKlS5_S3_S3_iiiPS1__param_4];
	mul.wide.s32 	%rd20, %r2208, 2;
	add.s64 	%rd16, %rd93, %rd20;
	mul.wide.s32 	%rd21, %r2209, 2;
	add.s64 	%rd18, %rd94, %rd21;
	ld.global.u32 	%r1078, [%rd96];
	ld.global.u32 	%r1070, [%rd97+-8];
	ld.global.u32 	%r1069, [%rd97];
	shl.b32 	%r1079, %r1069, 5;
	add.s32 	%r399, %r1079, 64;
	// begin inline asm
	cvt.rn.f16.s32 %rs22, %r1069;
	// end inline asm
	// begin inline asm
	cvt.rn.f16.s32 %rs23, %r1070;
	// end inline asm
	shl.b32 	%r1080, %r1078, 5;
	add.s32 	%r1081, %r1080, %r197;
	cvt.s64.s32 	%rd5, %r1081;
	// begin inline asm
	ld.global.cg.v4.f32 {%f277,%f278,%f279,%f280}, [%rd16];
	// end inline asm
	add.s64 	%rd17, %rd16, 16;
	// begin inline asm
	ld.global.cg.v4.f32 {%f281,%f282,%f283,%f284}, [%rd17];
	// end inline asm
	// begin inline asm
	ld.global.cg.v4.f32 {%f285,%f286,%f287,%f288}, [%rd18];
	// end inline asm
	add.s64 	%rd19, %rd18, 8;
	// begin inline asm
	ld.global.cg.v4.f32 {%f289,%f290,%f291,%f292}, [%rd19];
	// end inline asm
	mov.b32 	%r400, {%rs22, %rs23};
	mov.b32 	%r1071, 0;
	// begin inline asm
	cvt.rn.f16.s32 %rs24, %r1071;
	// end inline asm
	add.s32 	%r401, %r1070, 1;
	add.s32 	%r402, %r1069, 1;
	mov.b32 	%r1073, %f277;
	mov.b32 	%r403, %f285;
	// begin inline asm
	{fma.rn.f16x2 %r1072,%r1073,%r400,%r3;
}
	// end inline asm
	// begin inline asm
	{.reg .f16 low,high;
 mov.b32 {low,high}, %r1072;
 mov.b16 %rs25, high;}
	// end inline asm
	// begin inline asm
	{.reg .f16 low,high;
 mov.b32 {low,high}, %r1072;
 mov.b16 %rs26, low;}
	// end inline asm
	// begin inline asm
	{ .reg .pred __$temp3;
  setp.gt.f16  __$temp3, %rs25, %rs24;
  selp.u16 %rs27, 1, 0, __$temp3;}
	// end inline asm
	setp.eq.s16 	%p19, %rs27, 0;
	mov.pred 	%p140, 0;
	@%p19 bra 	$L__BB0_7;
	// begin inline asm
	{ .reg .pred __$temp3;
  setp.gt.f16  __$temp3, %rs26, %rs24;
  selp.u16 %rs30, 1, 0, __$temp3;}
	// end inline asm
	setp.eq.s16 	%p21, %rs30, 0;
	@%p21 bra 	$L__BB0_7;
	// begin inline asm
	cvt.rn.f16.s32 %rs33, %r401;
	// end inline asm
	// begin inline asm
	{ .reg .pred __$temp3;
  setp.lt.f16  __$temp3, %rs25, %rs33;
  selp.u16 %rs34, 1, 0, __$temp3;}
	// end inline asm
	setp.eq.s16 	%p23, %rs34, 0;
	@%p23 bra 	$L__BB0_7;
	// begin inline asm
	cvt.rn.f16.s32 %rs37, %r402;
	// end inline asm
	// begin inline asm
	{ .reg .pred __$temp3;
  setp.lt.f16  __$temp3, %rs26, %rs37;
  selp.u16 %rs38, 1, 0, __$temp3;}
	// end inline asm
	setp.ne.s16 	%p140, %rs38, 0;
$L__BB0_7:
	not.pred 	%p24, %p140;
	@%p24 bra 	$L__BB0_9;
	{ .reg .b16 tmp; mov.b32 {%rs69, tmp}, %r403; }
	mov.b32 	%r1090, {%rs69, %rs69};
	// begin inline asm
	cvt.rmi.s32.f16 %r1084, %rs25;
	// end inline asm
	// begin inline asm
	cvt.rmi.s32.f16 %r1085, %rs26;
	// end inline asm
	// begin inline asm
	cvt.rm.f16.s32 %rs43, %r1084;
	// end inline asm
	// begin inline asm
	{sub.f16 %rs44,%rs25,%rs43;
}
	// end inline asm
	// begin inline asm
	cvt.rm.f16.s32 %rs47, %r1085;
	// end inline asm
	// begin inline asm
	{sub.f16 %rs48,%rs26,%rs47;
}
	// end inline asm
	// begin inline asm
	{sub.f16 %rs51,%rs19,%rs44;
}
	// end inline asm
	// begin inline asm
	{sub.f16 %rs54,%rs19,%rs48;
}
	// end inline asm
	shl.b32 	%r1100, %r1085, 5;
	shl.b32 	%r1101, %r2010, 3;
	and.b32  	%r1102, %r1101, 24;
	mad.lo.s32 	%r1103, %r1084, %r399, %r1102;
	add.s32 	%r2217, %r1103, %r1100;
	add.s32 	%r2216, %r2217, 32;
	add.s32 	%r2215, %r2217, %r399;
	add.s32 	%r2214, %r2216, %r399;
	// begin inline asm
	{mul.f16 %rs57,%rs51,%rs54;
}
	// end inline asm
	// begin inline asm
	{mul.f16 %rs60,%rs51,%rs48;
}
	// end inline asm
	// begin inline asm
	{mul.f16 %rs63,%rs44,%rs54;
}
	// end inline asm
	// begin inline asm
	{mul.f16 %rs66,%rs44,%rs48;
}
	// end inline asm
	mov.b32 	%r1089, {%rs57, %rs57};
	// begin inline asm
	{mul.f16x2 %r2213,%r1089,%r1090;
}
	// end inline asm
	mov.b32 	%r1092, {%rs60, %rs60};
	// begin inline asm
	{mul.f16x2 %r2212,%r1092,%r1090;
}
	// end inline asm
	mov.b32 	%r1095, {%rs63, %rs63};
	// begin inline asm
	{mul.f16x2 %r2211,%r1095,%r1090;
}
	// end inline asm
	mov.b32 	%r1098, {%rs66, %rs66};
	// begin inline asm
	{mul.f16x2 %r2210,%r1098,%r1090;
}
	// end inline asm
$L__BB0_9:
	{ .reg .b16 tmp; mov.b32 {tmp, %rs75}, %r403; }
	mov.b32 	%r420, {%rs75, %rs75};
	mov.b32 	%r1105, %f278;
	// begin inline asm
	{fma.rn.f16x2 %r1104,%r1105,%r400,%r3;
}
	// end inline asm
	// begin inline asm
	{.reg .f16 low,high;
 mov.b32 {low,high}, %r1104;
 mov.b16 %rs70, high;}
	// end inline asm
	// begin inline asm
	{.reg .f16 low,high;
 mov.b32 {low,high}, %r1104;
 mov.b16 %rs71, low;}
	// end inline asm
	// begin inline asm
	{ .reg .pred __$temp3;
  setp.gt.f16  __$temp3, %rs70, %rs24;
  selp.u16 %rs72, 1, 0, __$temp3;}
	// end inline asm
	setp.eq.s16 	%p26, %rs72, 0;
	mov.pred 	%p141, 0;
	@%p26 bra 	$L__BB0_13;
	// begin inline asm
	{ .reg .pred __$temp3;
  setp.gt.f16  __$temp3, %rs71, %rs24;
  selp.u16 %rs76, 1, 0, __$temp3;}
	// end inline asm
	setp.eq.s16 	%p28, %rs76, 0;
	@%p28 bra 	$L__BB0_13;
	// begin inline asm
	cvt.rn.f16.s32 %rs79, %r401;
	// end inline asm
	// begin inline asm
	{ .reg .pred __$temp3;
  setp.lt.f16  __$temp3, %rs70, %rs79;
  selp.u16 %rs80, 1, 0, __$temp3;}
	// end inline asm
	setp.eq.s16 	%p30, %rs80, 0;
	@%p30 bra 	$L__BB0_13;
	// begin inline asm
	cvt.rn.f16.s32 %rs83, %r402;
	// end inline asm
	// begin inline asm
	{ .reg .pred __$temp3;
  setp.lt.f16  __$temp3, %rs71, %rs83;
  selp.u16 %rs84, 1, 0, __$temp3;}
	// end inline asm
	setp.ne.s16 	%p141, %rs84, 0;
$L__BB0_13:
	not.pred 	%p31, %p141;
	@%p31 bra 	$L__BB0_15;
	// begin inline asm
	cvt.rmi.s32.f16 %r1112, %rs70;
	// end inline asm
	// begin inline asm
	cvt.rmi.s32.f16 %r1113, %rs71;
	// end inline asm
	// begin inline asm
	cvt.rm.f16.s32 %rs89, %r1112;
	// end inline asm
	// begin inline asm
	{sub.f16 %rs90,%rs70,%rs89;
}
	// end inline asm
	// begin inline asm
	cvt.rm.f16.s32 %rs93, %r1113;
	// end inline asm
	// begin inline asm
	{sub.f16 %rs94,%rs71,%rs93;
}
	// end inline asm
	// begin inline asm
	{sub.f16 %rs97,%rs19,%rs90;
}
	// end inline asm
	// begin inline asm
	{sub.f16 %rs100,%rs19,%rs94;
}
	// end inline asm
	shl.b32 	%r1128, %r1113, 5;
	shl.b32 	%r1129, %r2010, 3;
	and.b32  	%r1130, %r1129, 24;
	mad.lo.s32 	%r1131, %r1112, %r399, %r1130;
	add.s32 	%r2225, %r1131, %r1128;
	add.s32 	%r2224, %r2225, 32;
	add.s32 	%r2223, %r2225, %r399;
	add.s32 	%r2222, %r2224, %r399;
	// begin inline asm
	{mul.f16 %rs103,%rs97,%rs100;
}
	// end inline asm
	// begin inline asm
	{mul.f16 %rs106,%rs97,%rs94;
}
	// end inline asm
	// begin inline asm
	{mul.f16 %rs109,%rs90,%rs100;
}
	// end inline asm
	// begin inline asm
	{mul.f16 %rs112,%rs90,%rs94;
}
	// end inline asm
	mov.b32 	%r1117, {%rs103, %rs103};
	// begin inline asm
	{mul.f16x2 %r2221,%r1117,%r420;
}
	// end inline asm
	mov.b32 	%r1120, {%rs106, %rs106};
	// begin inline asm
	{mul.f16x2 %r2220,%r1120,%r420;
}
	// end inline asm
	mov.b32 	%r1123, {%rs109, %rs109};
	// begin inline asm
	{mul.f16x2 %r2219,%r1123,%r420;
}
	// end inline asm
	mov.b32 	%r1126, {%rs112, %rs112};
	// begin inline asm
	{mul.f16x2 %r2218,%r1126,%r420;
}
	// end inline asm
$L__BB0_15:
	mov.b32 	%r437, %f286;
	mov.b32 	%r1133, %f279;
	// begin inline asm
	{fma.rn.f16x2 %r1132,%r1133,%r400,%r3;
}
	// end inline asm
	// begin inline asm
	{.reg .f16 low,high;
 mov.b32 {low,high}, %r1132;
 mov.b16 %rs115, high;}
	// end inline asm
	// begin inline asm
	{.reg .f16 low,high;
 mov.b32 {low,high}, %r1132;
 mov.b16 %rs116, low;}
	// end inline asm
	// begin inline asm
	{ .reg .pred __$temp3;
  setp.gt.f16  __$temp3, %rs115, %rs24;
  selp.u16 %rs117, 1, 0, __$temp3;}
	// end inline asm
	setp.eq.s16 	%p33, %rs117, 0;
	mov.pred 	%p142, 0;
	@%p33 bra 	$L__BB0_19;
	// begin inline asm
	{ .reg .pred __$temp3;
  setp.gt.f16  __$temp3, %rs116, %rs24;
  selp.u16 %rs120, 1, 0, __$temp3;}
	// end inline asm
	setp.eq.s16 	%p35, %rs120, 0;
	@%p35 bra 	$L__BB0_19;
	// begin inline asm
	cvt.rn.f16.s32 %rs123, %r401;
	// end inline asm
	// begin inline asm
	{ .reg .pred __$temp3;
  setp.lt.f16  __$temp3, %rs115, %rs123;
  selp.u16 %rs124, 1, 0, __$temp3;}
	// end inline asm
	setp.eq.s16 	%p37, %rs124, 0;
	@%p37 bra 	$L__BB0_19;
	// begin inline asm
	cvt.rn.f16.s32 %rs127, %r402;
	// end inline asm
	// begin inline asm
	{ .reg .pred __$temp3;
  setp.lt.f16  __$temp3, %rs116, %rs127;
  selp.u16 %rs128, 1, 0, __$temp3;}
	// end inline asm
	setp.ne.s16 	%p142, %rs128, 0;
$L__BB0_19:
	not.pred 	%p38, %p142;
	@%p38 bra 	$L__BB0_21;
	{ .reg .b16 tmp; mov.b32 {%rs159, tmp}, %r437; }
	mov.b32 	%r1146, {%rs159, %rs159};
	// begin inline asm
	cvt.rmi.s32.f16 %r1140, %rs115;
	// end inline asm
	// begin inline asm
	cvt.rmi.s32.f16 %r1141, %rs116;
	// end inline asm
	// begin inline asm
	cvt.rm.f16.s32 %rs133, %r1140;
	// end inline asm
	// begin inline asm
	{sub.f16 %rs134,%rs115,%rs133;
}
	// end inline asm
	// begin inline asm
	cvt.rm.f16.s32 %rs137, %r1141;
	// end inline asm
	// begin inline asm
	{sub.f16 %rs138,%rs116,%rs137;
}
	// end inline asm
	// begin inline asm
	{sub.f16 %rs141,%rs19,%rs134;
}
	// end inline asm
	// begin inline asm
	{sub.f16 %rs144,%rs19,%rs138;
}
	// end inline asm
	shl.b32 	%r1156, %r1141, 5;
	shl.b32 	%r1157, %r2010, 3;
	and.b32  	%r1158, %r1157, 24;
	mad.lo.s32 	%r1159, %r1140, %r399, %r1158;
	add.s32 	%r2233, %r1159, %r1156;
	add.s32 	%r2232, %r2233, 32;
	add.s32 	%r2231, %r2233, %r399;
	add.s32 	%r2230, %r2232, %r399;
	// begin inline asm
	{mul.f16 %rs147,%rs141,%rs144;
}
	// end inline asm
	// begin inline asm
	{mul.f16 %rs150,%rs141,%rs138;
}
	// end inline asm
	// begin inline asm
	{mul.f16 %rs153,%rs134,%rs144;
}
	// end inline asm
	// begin inline asm
	{mul.f16 %rs156,%rs134,%rs138;
}
	// end inline asm
	mov.b32 	%r1145, {%rs147, %rs147};
	// begin inline asm
	{mul.f16x2 %r2229,%r1145,%r1146;
}
	// end inline asm
	mov.b32 	%r1148, {%rs150, %rs150};
	// begin inline asm
	{mul.f16x2 %r2228,%r1148,%r1146;
}
	// end inline asm
	mov.b32 	%r1151, {%rs153, %rs153};
	// begin inline asm
	{mul.f16x2 %r2227,%r1151,%r1146;
}
	// end inline asm
	mov.b32 	%r1154, {%rs156, %rs156};
	// begin inline asm
	{mul.f16x2 %r2226,%r1154,%r1146;
}
	// end inline asm
$L__BB0_21:
	{ .reg .b16 tmp; mov.b32 {tmp, %rs165}, %r437; }
	mov.b32 	%r454, {%rs165, %rs165};
	mov.b32 	%r1161, %f280;
	// begin inline asm
	{fma.rn.f16x2 %r1160,%r1161,%r400,%r3;
}
	// end inline asm
	// begin inline asm
	{.reg .f16 low,high;
 mov.b32 {low,high}, %r1160;
 mov.b16 %rs160, high;}
	// end inline asm
	// begin inline asm
	{.reg .f16 low,high;
 mov.b32 {low,high}, %r1160;
 mov.b16 %rs161, low;}
	// end inline asm
	// begin inline asm
	{ .reg .pred __$temp3;
  setp.gt.f16  __$temp3, %rs160, %rs24;
  selp.u16 %rs162, 1, 0, __$temp3;}
	// end inline asm
	setp.eq.s16 	%p40, %rs162, 0;
	mov.pred 	%p143, 0;
	@%p40 bra 	$L__BB0_25;
	// begin inline asm
	{ .reg .pred __$temp3;
  setp.gt.f16  __$temp3, %rs161, %rs24;
  selp.u16 %rs166, 1, 0, __$temp3;}
	// end inline asm
	setp.eq.s16 	%p42, %rs166, 0;
	@%p42 bra 	$L__BB0_25;
	// begin inline asm
	cvt.rn.f16.s32 %rs169, %r401;
	// end inline asm
	// begin inline asm
	{ .reg .pred __$temp3;
  setp.lt.f16  __$temp3, %rs160, %rs169;
  selp.u16 %rs170, 1, 0, __$temp3;}
	// end inline asm
	setp.eq.s16 	%p44, %rs170, 0;
	@%p44 bra 	$L__BB0_25;
	// begin inline asm
	cvt.rn.f16.s32 %rs173, %r402;
	// end inline asm
	// begin inline asm
	{ .reg .pred __$temp3;
  setp.lt.f16  __$temp3, %rs161, %rs173;
  selp.u16 %rs174, 1, 0, __$temp3;}
	// end inline asm
	setp.ne.s16 	%p143, %rs174, 0;
$L__BB0_25:
	not.pred 	%p45, %p143;
	@%p45 bra 	$L__BB0_27;
	// begin inline asm
	cvt.rmi.s32.f16 %r1168, %rs160;
	// end inline asm
	// begin inline asm
	cvt.rmi.s32.f16 %r1169, %rs161;
	// end inline asm
	// begin inline asm
	cvt.rm.f16.s32 %rs179, %r1168;
	// end inline asm
	// begin inline asm
	{sub.f16 %rs180,%rs160,%rs179;
}
	// end inline asm
	// begin inline asm
	cvt.rm.f16.s32 %rs183, %r1169;
	// end inline asm
	// begin inline asm
	{sub.f16 %rs184,%rs161,%rs183;
}
	// end inline asm
	// begin inline asm
	{sub.f16 %rs187,%rs19,%rs180;
}
	// end inline asm
	// begin inline asm
	{sub.f16 %rs190,%rs19,%rs184;
}
	// end inline asm
	shl.b32 	%r1184, %r1169, 5;
	shl.b32 	%r1185, %r2010, 3;
	and.b32  	%r1186, %r1185, 24;
	mad.lo.s32 	%r1187, %r1168, %r399, %r1186;
	add.s32 	%r2241, %r1187, %r1184;
	add.s32 	%r2240, %r2241, 32;
	add.s32 	%r2239, %r2241, %r399;
	add.s32 	%r2238, %r2240, %r399;
	// begin inline asm
	{mul.f16 %rs193,%rs187,%rs190;
}
	// end inline asm
	// begin inline asm
	{mul.f16 %rs196,%rs187,%rs184;
}
	// end inline asm
	// begin inline asm
	{mul.f16 %rs199,%rs180,%rs190;
}
	// end inline asm
	// begin inline asm
	{mul.f16 %rs202,%rs180,%rs184;
}
	// end inline asm
	mov.b32 	%r1173, {%rs193, %rs193};
	// begin inline asm
	{mul.f16x2 %r2237,%r1173,%r454;
}
	// end inline asm
	mov.b32 	%r1176, {%rs196, %rs196};
	// begin inline asm
	{mul.f16x2 %r2236,%r1176,%r454;
}
	// end inline asm
	mov.b32 	%r1179, {%rs199, %rs199};
	// begin inline asm
	{mul.f16x2 %r2235,%r1179,%r454;
}
	// end inline asm
	mov.b32 	%r1182, {%rs202, %rs202};
	// begin inline asm
	{mul.f16x2 %r2234,%r1182,%r454;
}
	// end inline asm
$L__BB0_27:
	mov.b32 	%r471, %f289;
	mov.b32 	%r1189, %f281;
	// begin inline asm
	{fma.rn.f16x2 %r1188,%r1189,%r400,%r3;
}
	// end inline asm
	// begin inline asm
	{.reg .f16 low,high;
 mov.b32 {low,high}, %r1188;
 mov.b16 %rs205, high;}
	// end inline asm
	// begin inline asm
	{.reg .f16 low,high;
 mov.b32 {low,high}, %r1188;
 mov.b16 %rs206, low;}
	// end inline asm
	// begin inline asm
	{ .reg .pred __$temp3;
  setp.gt.f16  __$temp3, %rs205, %rs24;
  selp.u16 %rs207, 1, 0, __$temp3;}
	// end inline asm
	setp.eq.s16 	%p47, %rs207, 0;
	mov.pred 	%p144, 0;
	@%p47 bra 	$L__BB0_31;
	// begin inline asm
	{ .reg .pred __$temp3;
  setp.gt.f16  __$temp3, %rs206, %rs24;
  selp.u16 %rs210, 1, 0, __$temp3;}
	// end inline asm
	setp.eq.s16 	%p49, %rs210, 0;
	@%p49 bra 	$L__BB0_31;
	// begin inline asm
	cvt.rn.f16.s32 %rs213, %r401;
	// end inline asm
	// begin inline asm
	{ .reg .pred __$temp3;
  setp.lt.f16  __$temp3, %rs205, %rs213;
  selp.u16 %rs214, 1, 0, __$temp3;}
	// end inline asm
	setp.eq.s16 	%p51, %rs214, 0;
	@%p51 bra 	$L__BB0_31;
	// begin inline asm
	cvt.rn.f16.s32 %rs217, %r402;
	// end inline asm
	// begin inline asm
	{ .reg .pred __$temp3;
  setp.lt.f16  __$temp3, %rs206, %rs217;
  selp.u16 %rs218, 1, 0, __$temp3;}
	// end inline asm
	setp.ne.s16 	%p144, %rs218, 0;
$L__BB0_31:
	not.pred 	%p52, %p144;
	@%p52 bra 	$L__BB0_33;
	{ .reg .b16 tmp; mov.b32 {%rs249, tmp}, %r471; }
	mov.b32 	%r1202, {%rs249, %rs249};
	// begin inline asm
	cvt.rmi.s32.f16 %r1196, %rs205;
	// end inline asm
	// begin inline asm
	cvt.rmi.s32.f16 %r1197, %rs206;
	// end inline asm
	// begin inline asm
	cvt.rm.f16.s32 %rs223, %r1196;
	// end inline asm
	// begin inline asm
	{sub.f16 %rs224,%rs205,%rs223;
}
	// end inline asm
	// begin inline asm
	cvt.rm.f16.s32 %rs227, %r1197;
	// end inline asm
	// begin inline asm
	{sub.f16 %rs228,%rs206,%rs227;
}
	// end inline asm
	// begin inline asm
	{sub.f16 %rs231,%rs19,%rs224;
}
	// end inline asm
	// begin inline asm
	{sub.f16 %rs234,%rs19,%rs228;
}
	// end inline asm
	shl.b32 	%r1212, %r1197, 5;
	shl.b32 	%r1213, %r2010, 3;
	and.b32  	%r1214, %r1213, 24;
	mad.lo.s32 	%r1215, %r1196, %r399, %r1214;
	add.s32 	%r2249, %r1215, %r1212;
	add.s32 	%r2248, %r2249, 32;
	add.s32 	%r2247, %r2249, %r399;
	add.s32 	%r2246, %r2248, %r399;
	// begin inline asm
	{mul.f16 %rs237,%rs231,%rs234;
}
	// end inline asm
	// begin inline asm
	{mul.f16 %rs240,%rs231,%rs228;
}
	// end inline asm
	// begin inline asm
	{mul.f16 %rs243,%rs224,%rs234;
}
	// end inline asm
	// begin inline asm
	{mul.f16 %rs246,%rs224,%rs228;
}
	// end inline asm
	mov.b32 	%r1201, {%rs237, %rs237};
	// begin inline asm
	{mul.f16x2 %r2245,%r1201,%r1202;
}
	// end inline asm
	mov.b32 	%r1204, {%rs240, %rs240};
	// begin inline asm
	{mul.f16x2 %r2244,%r1204,%r1202;
}
	// end inline asm
	mov.b32 	%r1207, {%rs243, %rs243};
	// begin inline asm
	{mul.f16x2 %r2243,%r1207,%r1202;
}
	// end inline asm
	mov.b32 	%r1210, {%rs246, %rs246};
	// begin inline asm
	{mul.f16x2 %r2242,%r1210,%r1202;
}
	// end inline asm
$L__BB0_33:
	{ .reg .b16 tmp; mov.b32 {tmp, %rs255}, %r471; }
	mov.b32 	%r488, {%rs255, %rs255};
	mov.b32 	%r1217, %f282;
	// begin inline asm
	{fma.rn.f16x2 %r1216,%r1217,%r400,%r3;
}
	// end inline asm
	// begin inline asm
	{.reg .f16 low,high;
 mov.b32 {low,high}, %r1216;
 mov.b16 %rs250, high;}
	// end inline asm
	// begin inline asm
	{.reg .f16 low,high;
 mov.b32 {low,high}, %r1216;
 mov.b16 %rs251, low;}
	// end inline asm
	// begin inline asm
	{ .reg .pred __$temp3;
  setp.gt.f16  __$temp3, %rs250, %rs24;
  selp.u16 %rs252, 1, 0, __$temp3;}
	// end inline asm
	setp.eq.s16 	%p54, %rs252, 0;
	mov.pred 	%p145, 0;
	@%p54 bra 	$L__BB0_37;
	// begin inline asm
	{ .reg .pred __$temp3;
  setp.gt.f16  __$temp3, %rs251, %rs24;
  selp.u16 %rs256, 1, 0, __$temp3;}
	// end inline asm
	setp.eq.s16 	%p56, %rs256, 0;
	@%p56 bra 	$L__BB0_37;
	// begin inline asm
	cvt.rn.f16.s32 %rs259, %r401;
	// end inline asm
	// begin inline asm
	{ .reg .pred __$temp3;
  setp.lt.f16  __$temp3, %rs250, %rs259;
  selp.u16 %rs260, 1, 0, __$temp3;}
	// end inline asm
	setp.eq.s16 	%p58, %rs260, 0;
	@%p58 bra 	$L__BB0_37;
	// begin inline asm
	cvt.rn.f16.s32 %rs263, %r402;
	// end inline asm
	// begin inline asm
	{ .reg .pred __$temp3;
  setp.lt.f16  __$temp3, %rs251, %rs263;
  selp.u16 %rs264, 1, 0, __$temp3;}
	// end inline asm
	setp.ne.s16 	%p145, %rs264, 0;
$L__BB0_37:
	not.pred 	%p59, %p145;
	@%p59 bra 	$L__BB0_39;
	// begin inline asm
	cvt.rmi.s32.f16 %r1224, %rs250;
	// end inline asm
	// begin inline asm
	cvt.rmi.s32.f16 %r1225, %rs251;
	// end inline asm
	// begin inline asm
	cvt.rm.f16.s32 %rs269, %r1224;
	// end inline asm
	// begin inline asm
	{sub.f16 %rs270,%rs250,%rs269;
}
	// end inline asm
	// begin inline asm
	cvt.rm.f16.s32 %rs273, %r1225;
	// end inline asm
	// begin inline asm
	{sub.f16 %rs274,%rs251,%rs273;
}
	// end inline asm
	// begin inline asm
	{sub.f16 %rs277,%rs19,%rs270;
}
	// end inline asm
	// begin inline asm
	{sub.f16 %rs280,%rs19,%rs274;
}
	// end inline asm
	shl.b32 	%r1240, %r1225, 5;
	shl.b32 	%r1241, %r2010, 3;
	and.b32  	%r1242, %r1241, 24;
	mad.lo.s32 	%r1243, %r1224, %r399, %r1242;
	add.s32 	%r2257, %r1243, %r1240;
	add.s32 	%r2256, %r2257, 32;
	add.s32 	%r2255, %r2257, %r399;
	add.s32 	%r2254, %r2256, %r399;
	// begin inline asm
	{mul.f16 %rs283,%rs277,%rs280;
}
	// end inline asm
	// begin inline asm
	{mul.f16 %rs286,%rs277,%rs274;
}
	// end inline asm
	// begin inline asm
	{mul.f16 %rs289,%rs270,%rs280;
}
	// end inline asm
	// begin inline asm
	{mul.f16 %rs292,%rs270,%rs274;
}
	// end inline asm
	mov.b32 	%r1229, {%rs283, %rs283};
	// begin inline asm
	{mul.f16x2 %r2253,%r1229,%r488;
}
	// end inline asm
	mov.b32 	%r1232, {%rs286, %rs286};
	// begin inline asm
	{mul.f16x2 %r2252,%r1232,%r488;
}
	// end inline asm
	mov.b32 	%r1235, {%rs289, %rs289};
	// begin inline asm
	{mul.f16x2 %r2251,%r1235,%r488;
}
	// end inline asm
	mov.b32 	%r1238, {%rs292, %rs292};
	// begin inline asm
	{mul.f16x2 %r2250,%r1238,%r488;
}
	// end inline asm
$L__BB0_39:
	mov.b32 	%r505, %f290;
	mov.b32 	%r1245, %f283;
	// begin inline asm
	{fma.rn.f16x2 %r1244,%r1245,%r400,%r3;
}
	// end inline asm
	// begin inline asm
	{.reg .f16 low,high;
 mov.b32 {low,high}, %r1244;
 mov.b16 %rs295, high;}
	// end inline asm
	// begin inline asm
	{.reg .f16 low,high;
 mov.b32 {low,high}, %r1244;
 mov.b16 %rs296, low;}
	// end inline asm
	// begin inline asm
	{ .reg .pred __$temp3;
  setp.gt.f16  __$temp3, %rs295, %rs24;
  selp.u16 %rs297, 1, 0, __$temp3;}
	// end inline asm
	setp.eq.s16 	%p61, %rs297, 0;
	mov.pred 	%p146, 0;
	@%p61 bra 	$L__BB0_43;
	// begin inline asm
	{ .reg .pred __$temp3;
  setp.gt.f16  __$temp3, %rs296, %rs24;
  selp.u16 %rs300, 1, 0, __$temp3;}
	// end inline asm
	setp.eq.s16 	%p63, %rs300, 0;
	@%p63 bra 	$L__BB0_43;
	// begin inline asm
	cvt.rn.f16.s32 %rs303, %r401;
	// end inline asm
	// begin inline asm
	{ .reg .pred __$temp3;
  setp.lt.f16  __$temp3, %rs295, %rs303;
  selp.u16 %rs304, 1, 0, __$temp3;}
	// end inline asm
	setp.eq.s16 	%p65, %rs304, 0;
	@%p65 bra 	$L__BB0_43;
	// begin inline asm
	cvt.rn.f16.s32 %rs307, %r402;
	// end inline asm
	// begin inline asm
	{ .reg .pred __$temp3;
  setp.lt.f16  __$temp3, %rs296, %rs307;
  selp.u16 %rs308, 1, 0, __$temp3;}
	// end inline asm
	setp.ne.s16 	%p146, %rs308, 0;
$L__BB0_43:
	not.pred 	%p66, %p146;
	@%p66 bra 	$L__BB0_45;
	{ .reg .b16 tmp; mov.b32 {%rs339, tmp}, %r505; }
	mov.b32 	%r1258, {%rs339, %rs339};
	// begin inline asm
	cvt.rmi.s32.f16 %r1252, %rs295;
	// end inline asm
	// begin inline asm
	cvt.rmi.s32.f16 %r1253, %rs296;
	// end inline asm
	// begin inline asm
	cvt.rm.f16.s32 %rs313, %r1252;
	// end inline asm
	// begin inline asm
	{sub.f16 %rs314,%rs295,%rs313;
}
	// end inline asm
	// begin inline asm
	cvt.rm.f16.s32 %rs317, %r1253;
	// end inline asm
	// begin inline asm
	{sub.f16 %rs318,%rs296,%rs317;
}
	// end inline asm
	// begin inline asm
	{sub.f16 %rs321,%rs19,%rs314;
}
	// end inline asm
	// begin inline asm
	{sub.f16 %rs324,%rs19,%rs318;
}
	// end inline asm
	shl.b32 	%r1268, %r1253, 5;
	shl.b32 	%r1269, %r2010, 3;
	and.b32  	%r1270, %r1269, 24;
	mad.lo.s32 	%r1271, %r1252, %r399, %r1270;
	add.s32 	%r2262, %r1271, %r1268;
	add.s32 	%r2261, %r2262, 32;
	add.s32 	%r2260, %r2262, %r399;
	add.s32 	%r2259, %r2261, %r399;
	// begin inline asm
	{mul.f16 %rs327,%rs321,%rs324;
}
	// end inline asm
	// begin inline asm
	{mul.f16 %rs330,%rs321,%rs318;
}
	// end inline asm
	// begin inline asm
	{mul.f16 %rs333,%rs314,%rs324;
}
	// end inline asm
	// begin inline asm
	{mul.f16 %rs336,%rs314,%rs318;
}
	// end inline asm
	mov.b32 	%r1257, {%rs327, %rs327};
	// begin inline asm
	{mul.f16x2 %r2258,%r1257,%r1258;
}
	// end inline asm
	mov.b32 	%r1260, {%rs330, %rs330};
	// begin inline asm
	{mul.f16x2 %r2263,%r1260,%r1258;
}
	// end inline asm
	mov.b32 	%r1263, {%rs333, %rs333};
	// begin inline asm
	{mul.f16x2 %r2264,%r1263,%r1258;
}
	// end inline asm
	mov.b32 	%r1266, {%rs336, %rs336};
	// begin inline asm
	{mul.f16x2 %r2265,%r1266,%r1258;
}
	// end inline asm
$L__BB0_45:
	{ .reg .b16 tmp; mov.b32 {tmp, %rs345}, %r505; }
	mov.b32 	%r522, {%rs345, %rs345};
	mov.b32 	%r1273, %f284;
	// begin inline asm
	{fma.rn.f16x2 %r1272,%r1273,%r400,%r3;
}
	// end inline asm
	// begin inline asm
	{.reg .f16 low,high;
 mov.b32 {low,high}, %r1272;
 mov.b16 %rs340, high;}
	// end inline asm
	// begin inline asm
	{.reg .f16 low,high;
 mov.b32 {low,high}, %r1272;
 mov.b16 %rs341, low;}
	// end inline asm
	// begin inline asm
	{ .reg .pred __$temp3;
  setp.gt.f16  __$temp3, %rs340, %rs24;
  selp.u16 %rs342, 1, 0, __$temp3;}
	// end inline asm
	setp.eq.s16 	%p68, %rs342, 0;
	mov.pred 	%p147, 0;
	@%p68 bra 	$L__BB0_49;
	// begin inline asm
	{ .reg .pred __$temp3;
  setp.gt.f16  __$temp3, %rs341, %rs24;
  selp.u16 %rs346, 1, 0, __$temp3;}
	// end inline asm
	setp.eq.s16 	%p70, %rs346, 0;
	@%p70 bra 	$L__BB0_49;
	// begin inline asm
	cvt.rn.f16.s32 %rs349, %r401;
	// end inline asm
	// begin inline asm
	{ .reg .pred __$temp3;
  setp.lt.f16  __$temp3, %rs340, %rs349;
  selp.u16 %rs350, 1, 0, __$temp3;}
	// end inline asm
	setp.eq.s16 	%p72, %rs350, 0;
	@%p72 bra 	$L__BB0_49;
	// begin inline asm
	cvt.rn.f16.s32 %rs353, %r402;
	// end inline asm
	// begin inline asm
	{ .reg .pred __$temp3;
  setp.lt.f16  __$temp3, %rs341, %rs353;
  selp.u16 %rs354, 1, 0, __$temp3;}
	// end inline asm
	setp.ne.s16 	%p147, %rs354, 0;
$L__BB0_49:
	not.pred 	%p73, %p147;
	@%p73 bra 	$L__BB0_51;
	// begin inline asm
	cvt.rmi.s32.f16 %r1280, %rs340;
	// end inline asm
	// begin inline asm
	cvt.rmi.s32.f16 %r1281, %rs341;
	// end inline asm
	// begin inline asm
	cvt.rm.f16.s32 %rs359, %r1280;
	// end inline asm
	// begin inline asm
	{sub.f16 %rs360,%rs340,%rs359;
}
	// end inline asm
	// begin inline asm
	cvt.rm.f16.s32 %rs363, %r1281;
	// end inline asm
	// begin inline asm
	{sub.f16 %rs364,%rs341,%rs363;
}
	// end inline asm
	// begin inline asm
	{sub.f16 %rs367,%rs19,%rs360;
}
	// end inline asm
	// begin inline asm
	{sub.f16 %rs370,%rs19,%rs364;
}
	// end inline asm
	shl.b32 	%r1296, %r1281, 5;
	shl.b32 	%r1297, %r2010, 3;
	and.b32  	%r1298, %r1297, 24;
	mad.lo.s32 	%r1299, %r1280, %r399, %r1298;
	add.s32 	%r2266, %r1299, %r1296;
	add.s32 	%r2267, %r2266, 32;
	add.s32 	%r2268, %r2266, %r399;
	add.s32 	%r2269, %r2267, %r399;
	// begin inline asm
	{mul.f16 %rs373,%rs367,%rs370;
}
	// end inline asm
	// begin inline asm
	{mul.f16 %rs376,%rs367,%rs364;
}
	// end inline asm
	// begin inline asm
	{mul.f16 %rs379,%rs360,%rs370;
}
	// end inline asm
	// begin inline asm
	{mul.f16 %rs382,%rs360,%rs364;
}
	// end inline asm
	mov.b32 	%r1285, {%rs373, %rs373};
	// begin inline asm
	{mul.f16x2 %r2270,%r1285,%r522;
}
	// end inline asm
	mov.b32 	%r1288, {%rs376, %rs376};
	// begin inline asm
	{mul.f16x2 %r2271,%r1288,%r522;
}
	// end inline asm
	mov.b32 	%r1291, {%rs379, %rs379};
	// begin inline asm
	{mul.f16x2 %r2272,%r1291,%r522;
}
	// end inline asm
	mov.b32 	%r1294, {%rs382, %rs382};
	// begin inline asm
	{mul.f16x2 %r2273,%r1294,%r522;
}
	// end inline asm
$L__BB0_51:
	ld.param.u64 	%rd90, [_Z40ms_deformable_im2col_gpu_kernel_unrolledI6__halfLi4ELi32ELi2ELi5ELi8ELi3EEviPKT_PKlS5_S3_S3_iiiPS1__param_1];
	cvta.to.global.u64 	%rd22, %rd90;
	shl.b64 	%rd23, %rd5, 1;
	add.s64 	%rd6, %rd22, %rd23;
	@%p24 bra 	$L__BB0_53;
	mul.wide.s32 	%rd24, %r2217, 2;
	add.s64 	%rd25, %rd6, %rd24;
	ld.global.v4.u32 	{%r2277, %r2276, %r2275, %r2274}, [%rd25];
$L__BB0_53:
	@%p31 bra 	$L__BB0_55;
	mul.wide.s32 	%rd26, %r2225, 2;
	add.s64 	%rd27, %rd6, %rd26;
	ld.global.v4.u32 	{%r2281, %r2280, %r2279, %r2278}, [%rd27];
$L__BB0_55:
	@%p38 bra 	$L__BB0_57;
	mul.wide.s32 	%rd28, %r2233, 2;
	add.s64 	%rd29, %rd6, %rd28;
	ld.global.v4.u32 	{%r2285, %r2284, %r2283, %r2282}, [%rd29];
$L__BB0_57:
	@%p45 bra 	$L__BB0_59;
	mul.wide.s32 	%rd30, %r2241, 2;
	add.s64 	%rd31, %rd6, %rd30;
	ld.global.v4.u32 	{%r2289, %r2288, %r2287, %r2286}, [%rd31];
$L__BB0_59:
	@%p52 bra 	$L__BB0_61;
	mul.wide.s32 	%rd32, %r2249, 2;
	add.s64 	%rd33, %rd6, %rd32;
	ld.global.v4.u32 	{%r2293, %r2292, %r2291, %r2290}, [%rd33];
$L__BB0_61:
	@%p59 bra 	$L__BB0_63;
	mul.wide.s32 	%rd34, %r2257, 2;
	add.s64 	%rd35, %rd6, %rd34;
	ld.global.v4.u32 	{%r2297, %r2296, %r2295, %r2294}, [%rd35];
$L__BB0_63:
	@%p66 bra 	$L__BB0_65;
	mul.wide.s32 	%rd36, %r2262, 2;
	add.s64 	%rd37, %rd6, %rd36;
	ld.global.v4.u32 	{%r2301, %r2300, %r2299, %r2298}, [%rd37];
$L__BB0_65:
	@%p73 bra 	$L__BB0_67;
	mul.wide.s32 	%rd38, %r2266, 2;
	add.s64 	%rd39, %rd6, %rd38;
	ld.global.v4.u32 	{%r2305, %r2304, %r2303, %r2302}, [%rd39];
$L__BB0_67:
	@%p24 bra 	$L__BB0_69;
	// begin inline asm
	{fma.rn.f16x2 %r2309,%r2213,%r2277,%r2309;
}
	// end inline asm
	// begin inline asm
	{fma.rn.f16x2 %r2308,%r2213,%r2276,%r2308;
}
	// end inline asm
	// begin inline asm
	{fma.rn.f16x2 %r2307,%r2213,%r2275,%r2307;
}
	// end inline asm
	// begin inline asm
	{fma.rn.f16x2 %r2306,%r2213,%r2274,%r2306;
}
	// end inline asm
	mov.b32 	%f304, %r2309;
	mov.b32 	%f303, %r2308;
	mov.b32 	%f302, %r2307;
	mov.b32 	%f301, %r2306;
$L__BB0_69:
	@%p31 bra 	$L__BB0_71;
	// begin inline asm
	{fma.rn.f16x2 %r2309,%r2221,%r2281,%r2309;
}
	// end inline asm
	// begin inline asm
	{fma.rn.f16x2 %r2308,%r2221,%r2280,%r2308;
}
	// end inline asm
	// begin inline asm
	{fma.rn.f16x2 %r2307,%r2221,%r2279,%r2307;
}
	// end inline asm
	// begin inline asm
	{fma.rn.f16x2 %r2306,%r2221,%r2278,%r2306;
}
	// end inline asm
	mov.b32 	%f304, %r2309;
	mov.b32 	%f303, %r2308;
	mov.b32 	%f302, %r2307;
	mov.b32 	%f301, %r2306;
$L__BB0_71:
	@%p38 bra 	$L__BB0_73;
	// begin inline asm
	{fma.rn.f16x2 %r2309,%r2229,%r2285,%r2309;
}
	// end inline asm
	// begin inline asm
	{fma.rn.f16x2 %r2308,%r2229,%r2284,%r2308;
}
	// end inline asm
	// begin inline asm
	{fma.rn.f16x2 %r2307,%r2229,%r2283,%r2307;
}
	// end inline asm
	// begin inline asm
	{fma.rn.f16x2 %r2306,%r2229,%r2282,%r2306;
}
	// end inline asm
	mov.b32 	%f304, %r2309;
	mov.b32 	%f303, %r2308;
	mov.b32 	%f302, %r2307;
	mov.b32 	%f301, %r2306;
$L__BB0_73:
	@%p45 bra 	$L__BB0_75;
	// begin inline asm
	{fma.rn.f16x2 %r2309,%r2237,%r2289,%r2309;
}
	// end inline asm
	// begin inline asm
	{fma.rn.f16x2 %r2308,%r2237,%r2288,%r2308;
}
	// end inline asm
	// begin inline asm
	{fma.rn.f16x2 %r2307,%r2237,%r2287,%r2307;
}
	// end inline asm
	// begin inline asm
	{fma.rn.f16x2 %r2306,%r2237,%r2286,%r2306;
}
	// end inline asm
	mov.b32 	%f304, %r2309;
	mov.b32 	%f303, %r2308;
	mov.b32 	%f302, %r2307;
	mov.b32 	%f301, %r2306;
$L__BB0_75:
	@%p52 bra 	$L__BB0_77;
	// begin inline asm
	{fma.rn.f16x2 %r2309,%r2245,%r2293,%r2309;
}
	// end inline asm
	// begin inline asm
	{fma.rn.f16x2 %r2308,%r2245,%r2292,%r2308;
}
	// end inline asm
	// begin inline asm
	{fma.rn.f16x2 %r2307,%r2245,%r2291,%r2307;
}
	// end inline asm
	// begin inline asm
	{fma.rn.f16x2 %r2306,%r2245,%r2290,%r2306;
}
	// end inline asm
	mov.b32 	%f304, %r2309;
	mov.b32 	%f303, %r2308;
	mov.b32 	%f302, %r2307;
	mov.b32 	%f301, %r2306;
$L__BB0_77:
	@%p59 bra 	$L__BB0_79;
	// begin inline asm
	{fma.rn.f16x2 %r2309,%r2253,%r2297,%r2309;
}
	// end inline asm
	// begin inline asm
	{fma.rn.f16x2 %r2308,%r2253,%r2296,%r2308;
}
	// end inline asm
	// begin inline asm
	{fma.rn.f16x2 %r2307,%r2253,%r2295,%r2307;
}
	// end inline asm
	// begin inline asm
	{fma.rn.f16x2 %r2306,%r2253,%r2294,%r2306;
}
	// end inline asm
	mov.b32 	%f304, %r2309;
	mov.b32 	%f303, %r2308;
	mov.b32 	%f302, %r2307;
	mov.b32 	%f301, %r2306;
$L__BB0_79:
	@%p66 bra 	$L__BB0_81;
	// begin inline asm
	{fma.rn.f16x2 %r2309,%r2258,%r2301,%r2309;
}
	// end inline asm
	// begin inline asm
	{fma.rn.f16x2 %r2308,%r2258,%r2300,%r2308;
}
	// end inline asm
	// begin inline asm
	{fma.rn.f16x2 %r2307,%r2258,%r2299,%r2307;
}
	// end inline asm
	// begin inline asm
	{fma.rn.f16x2 %r2306,%r2258,%r2298,%r2306;
}
	// end inline asm
	mov.b32 	%f304, %r2309;
	mov.b32 	%f303, %r2308;
	mov.b32 	%f302, %r2307;
	mov.b32 	%f301, %r2306;
$L__BB0_81:
	@%p73 bra 	$L__BB0_83;
	// begin inline asm
	{fma.rn.f16x2 %r2309,%r2270,%r2305,%r2309;
}
	// end inline asm
	// begin inline asm
	{fma.rn.f16x2 %r2308,%r2270,%r2304,%r2308;
}
	// end inline asm
	// begin inline asm
	{fma.rn.f16x2 %r2307,%r2270,%r2303,%r2307;
}
	// end inline asm
	// begin inline asm
	{fma.rn.f16x2 %r2306,%r2270,%r2302,%r2306;
}
	// end inline asm
	mov.b32 	%f304, %r2309;
	mov.b32 	%f303, %r2308;
	mov.b32 	%f302, %r2307;
	mov.b32 	%f301, %r2306;
$L__BB0_83:
	@%p24 bra 	$L__BB0_85;
	mul.wide.s32 	%rd40, %r2216, 2;
	add.s64 	%rd41, %rd6, %rd40;
	ld.global.v4.u32 	{%r2341, %r2340, %r2339, %r2338}, [%rd41];
$L__BB0_85:
	@%p31 bra 	$L__BB0_87;
	mul.wide.s32 	%rd42, %r2224, 2;
	add.s64 	%rd43, %rd6, %rd42;
	ld.global.v4.u32 	{%r2345, %r2344, %r2343, %r2342}, [%rd43];
$L__BB0_87:
	@%p38 bra 	$L__BB0_89;
	mul.wide.s32 	%rd44, %r2232, 2;
	add.s64 	%rd45, %rd6, %rd44;
	ld.global.v4.u32 	{%r2349, %r2348, %r2347, %r2346}, [%rd45];
$L__BB0_89:
	@%p45 bra 	$L__BB0_91;
	mul.wide.s32 	%rd46, %r2240, 2;
	add.s64 	%rd47, %rd6, %rd46;
	ld.global.v4.u32 	{%r2353, %r2352, %r2351, %r2350}, [%rd47];
$L__BB0_91:
	@%p52 bra 	$L__BB0_93;
	mul.wide.s32 	%rd48, %r2248, 2;
	add.s64 	%rd49, %rd6, %rd48;
	ld.global.v4.u32 	{%r2357, %r2356, %r2355, %r2354}, [%rd49];
$L__BB0_93:
	@%p59 bra 	$L__BB0_95;
	mul.wide.s32 	%rd50, %r2256, 2;
	add.s64 	%rd51, %rd6, %rd50;
	ld.global.v4.u32 	{%r2361, %r2360, %r2359, %r2358}, [%rd51];
$L__BB0_95:
	@%p66 bra 	$L__BB0_97;
	mul.wide.s32 	%rd52, %r2261, 2;
	add.s64 	%rd53, %rd6, %rd52;
	ld.global.v4.u32 	{%r2365, %r2364, %r2363, %r2362}, [%rd53];
$L__BB0_97:
	@%p73 bra 	$L__BB0_99;
	mul.wide.s32 	%rd54, %r2267, 2;
	add.s64 	%rd55, %rd6, %rd54;
	ld.global.v4.u32 	{%r2369, %r2368, %r2367, %r2366}, [%rd55];
$L__BB0_99:
	@%p24 bra 	$L__BB0_101;
	// begin inline asm
	{fma.rn.f16x2 %r2309,%r2212,%r2341,%r2309;
}
	// end inline asm
	// begin inline asm
	{fma.rn.f16x2 %r2308,%r2212,%r2340,%r2308;
}
	// end inline asm
	// begin inline asm
	{fma.rn.f16x2 %r2307,%r2212,%r2339,%r2307;
}
	// end inline asm
	// begin inline asm
	{fma.rn.f16x2 %r2306,%r2212,%r2338,%r2306;
}
	// end inline asm
	mov.b32 	%f304, %r2309;
	mov.b32 	%f303, %r2308;
	mov.b32 	%f302, %r2307;
	mov.b32 	%f301, %r2306;
$L__BB0_101:
	@%p31 bra 	$L__BB0_103;
	// begin inline asm
	{fma.rn.f16x2 %r2309,%r2220,%r2345,%r2309;
}
	// end inline asm
	// begin inline asm
	{fma.rn.f16x2 %r2308,%r2220,%r2344,%r2308;
}
	// end inline asm
	// begin inline asm
	{fma.rn.f16x2 %r2307,%r2220,%r2343,%r2307;
}
	// end inline asm
	// begin inline asm
	{fma.rn.f16x2 %r2306,%r2220,%r2342,%r2306;
}
	// end inline asm
	mov.b32 	%f304, %r2309;
	mov.b32 	%f303, %r2308;
	mov.b32 	%f302, %r2307;
	mov.b32 	%f301, %r2306;
$L__BB0_103:
	@%p38 bra 	$L__BB0_105;
	// begin inline asm
	{fma.rn.f16x2 %r2309,%r2228,%r2349,%r2309;
}
	// end inline asm
	// begin inline asm
	{fma.rn.f16x2 %r2308,%r2228,%r2348,%r2308;
}
	// end inline asm
	// begin inline asm
	{fma.rn.f16x2 %r2307,%r2228,%r2347,%r2307;
}
	// end inline asm
	// begin inline asm
	{fma.rn.f16x2 %r2306,%r2228,%r2346,%r2306;
}
	// end inline asm
	mov.b32 	%f304, %r2309;
	mov.b32 	%f303, %r2308;
	mov.b32 	%f302, %r2307;
	mov.b32 	%f301, %r2306;
$L__BB0_105:
	@%p45 bra 	$L__BB0_107;
	// begin inline asm
	{fma.rn.f16x2 %r2309,%r2236,%r2353,%r2309;
}
	// end inline asm
	// begin inline asm
	{fma.rn.f16x2 %r2308,%r2236,%r2352,%r2308;
}
	// end inline asm
	// begin inline asm
	{fma.rn.f16x2 %r2307,%r2236,%r2351,%r2307;
}
	// end inline asm
	// begin inline asm
	{fma.rn.f16x2 %r2306,%r2236,%r2350,%r2306;
}
	// end inline asm
	mov.b32 	%f304, %r2309;
	mov.b32 	%f303, %r2308;
	mov.b32 	%f302, %r2307;
	mov.b32 	%f301, %r2306;
$L__BB0_107:
	@%p52 bra 	$L__BB0_109;
	// begin inline asm
	{fma.rn.f16x2 %r2309,%r2244,%r2357,%r2309;
}
	// end inline asm
	// begin inline asm
	{fma.rn.f16x2 %r2308,%r2244,%r2356,%r2308;
}
	// end inline asm
	// begin inline asm
	{fma.rn.f16x2 %r2307,%r2244,%r2355,%r2307;
}
	// end inline asm
	// begin inline asm
	{fma.rn.f16x2 %r2306,%r2244,%r2354,%r2306;
}
	// end inline asm
	mov.b32 	%f304, %r2309;
	mov.b32 	%f303, %r2308;
	mov.b32 	%f302, %r2307;
	mov.b32 	%f301, %r2306;
$L__BB0_109:
	@%p59 bra 	$L__BB0_111;
	// begin inline asm
	{fma.rn.f16x2 %r2309,%r2252,%r2361,%r2309;
}
	// end inline asm
	// begin inline asm
	{fma.rn.f16x2 %r2308,%r2252,%r2360,%r2308;
}
	// end inline asm
	// begin inline asm
	{fma.rn.f16x2 %r2307,%r2252,%r2359,%r2307;
}
	// end inline asm
	// begin inline asm
	{fma.rn.f16x2 %r2306,%r2252,%r2358,%r2306;
}
	// end inline asm
	mov.b32 	%f304, %r2309;
	mov.b32 	%f303, %r2308;
	mov.b32 	%f302, %r2307;
	mov.b32 	%f301, %r2306;
$L__BB0_111:
	@%p66 bra 	$L__BB0_113;
	// begin inline asm
	{fma.rn.f16x2 %r2309,%r2263,%r2365,%r2309;
}
	// end inline asm
	// begin inline asm
	{fma.rn.f16x2 %r2308,%r2263,%r2364,%r2308;
}
	// end inline asm
	// begin inline asm
	{fma.rn.f16x2 %r2307,%r2263,%r2363,%r2307;
}
	// end inline asm
	// begin inline asm
	{fma.rn.f16x2 %r2306,%r2263,%r2362,%r2306;
}
	// end inline asm
	mov.b32 	%f304, %r2309;
	mov.b32 	%f303, %r2308;
	mov.b32 	%f302, %r2307;
	mov.b32 	%f301, %r2306;
$L__BB0_113:
	@%p73 bra 	$L__BB0_115;
	// begin inline asm
	{fma.rn.f16x2 %r2309,%r2271,%r2369,%r2309;
}
	// end inline asm
	// begin inline asm
	{fma.rn.f16x2 %r2308,%r2271,%r2368,%r2308;
}
	// end inline asm
	// begin inline asm
	{fma.rn.f16x2 %r2307,%r2271,%r2367,%r2307;
}
	// end inline asm
	// begin inline asm
	{fma.rn.f16x2 %r2306,%r2271,%r2366,%r2306;
}
	// end inline asm
	mov.b32 	%f304, %r2309;
	mov.b32 	%f303, %r2308;
	mov.b32 	%f302, %r2307;
	mov.b32 	%f301, %r2306;
$L__BB0_115:
	@%p24 bra 	$L__BB0_117;
	mul.wide.s32 	%rd56, %r2215, 2;
	add.s64 	%rd57, %rd6, %rd56;
	ld.global.v4.u32 	{%r2405, %r2404, %r2403, %r2402}, [%rd57];
$L__BB0_117:
	@%p31 bra 	$L__BB0_119;
	mul.wide.s32 	%rd58, %r2223, 2;
	add.s64 	%rd59, %rd6, %rd58;
	ld.global.v4.u32 	{%r2409, %r2408, %r2407, %r2406}, [%rd59];
$L__BB0_119:
	@%p38 bra 	$L__BB0_121;
	mul.wide.s32 	%rd60, %r2231, 2;
	add.s64 	%rd61, %rd6, %rd60;
	ld.global.v4.u32 	{%r2413, %r2412, %r2411, %r2410}, [%rd61];
$L__BB0_121:
	@%p45 bra 	$L__BB0_123;
	mul.wide.s32 	%rd62, %r2239, 2;
	add.s64 	%rd63, %rd6, %rd62;
	ld.global.v4.u32 	{%r2417, %r2416, %r2415, %r2414}, [%rd63];
$L__BB0_123:
	@%p52 bra 	$L__BB0_125;
	mul.wide.s32 	%rd64, %r2247, 2;
	add.s64 	%rd65, %rd6, %rd64;
	ld.global.v4.u32 	{%r2421, %r2420, %r2419, %r2418}, [%rd65];
$L__BB0_125:
	@%p59 bra 	$L__BB0_127;
	mul.wide.s32 	%rd66, %r2255, 2;
	add.s64 	%rd67, %rd6, %rd66;
	ld.global.v4.u32 	{%r2425, %r2424, %r2423, %r2422}, [%rd67];
$L__BB0_127:
	@%p66 bra 	$L__BB0_129;
	mul.wide.s32 	%rd68, %r2260, 2;
	add.s64 	%rd69, %rd6, %rd68;
	ld.global.v4.u32 	{%r2429, %r2428, %r2427, %r2426}, [%rd69];
$L__BB0_129:
	@%p73 bra 	$L__BB0_131;
	mul.wide.s32 	%rd70, %r2268, 2;
	add.s64 	%rd71, %rd6, %rd70;
	ld.global.v4.u32 	{%r2433, %r2432, %r2431, %r2430}, [%rd71];
$L__BB0_131:
	@%p24 bra 	$L__BB0_133;
	// begin inline asm
	{fma.rn.f16x2 %r2309,%r2211,%r2405,%r2309;
}
	// end inline asm
	// begin inline asm
	{fma.rn.f16x2 %r2308,%r2211,%r2404,%r2308;
}
	// end inline asm
	// begin inline asm
	{fma.rn.f16x2 %r2307,%r2211,%r2403,%r2307;
}
	// end inline asm
	// begin inline asm
	{fma.rn.f16x2 %r2306,%r2211,%r2402,%r2306;
}
	// end inline asm
	mov.b32 	%f304, %r2309;
	mov.b32 	%f303, %r2308;
	mov.b32 	%f302, %r2307;
	mov.b32 	%f301, %r2306;
$L__BB0_133:
	@%p31 bra 	$L__BB0_135;
	// begin inline asm
	{fma.rn.f16x2 %r2309,%r2219,%r2409,%r2309;
}
	// end inline asm
	// begin inline asm
	{fma.rn.f16x2 %r2308,%r2219,%r2408,%r2308;
}
	// end inline asm
	// begin inline asm
	{fma.rn.f16x2 %r2307,%r2219,%r2407,%r2307;
}
	// end inline asm
	// begin inline asm
	{fma.rn.f16x2 %r2306,%r2219,%r2406,%r2306;
}
	// end inline asm
	mov.b32 	%f304, %r2309;
	mov.b32 	%f303, %r2308;
	mov.b32 	%f302, %r2307;
	mov.b32 	%f301, %r2306;
$L__BB0_135:
	@%p38 bra 	$L__BB0_137;
	// begin inline asm
	{fma.rn.f16x2 %r2309,%r2227,%r2413,%r2309;
}
	// end inline asm
	// begin inline asm
	{fma.rn.f16x2 %r2308,%r2227,%r2412,%r2308;
}
	// end inline asm
	// begin inline asm
	{fma.rn.f16x2 %r2307,%r2227,%r2411,%r2307;
}
	// end inline asm
	// begin inline asm
	{fma.rn.f16x2 %r2306,%r2227,%r2410,%r2306;
}
	// end inline asm
	mov.b32 	%f304, %r2309;
	mov.b32 	%f303, %r2308;
	mov.b32 	%f302, %r2307;
	mov.b32 	%f301, %r2306;
$L__BB0_137:
	@%p45 bra 	$L__BB0_139;
	// begin inline asm
	{fma.rn.f16x2 %r2309,%r2235,%r2417,%r2309;
}
	// end inline asm
	// begin inline asm
	{fma.rn.f16x2 %r2308,%r2235,%r2416,%r2308;
}
	// end inline asm
	// begin inline asm
	{fma.rn.f16x2 %r2307,%r2235,%r2415,%r2307;
}
	// end inline asm
	// begin inline asm
	{fma.rn.f16x2 %r2306,%r2235,%r2414,%r2306;
}
	// end inline asm
	mov.b32 	%f304, %r2309;
	mov.b32 	%f303, %r2308;
	mov.b32 	%f302, %r2307;
	mov.b32 	%f301, %r2306;
$L__BB0_139:
	@%p52 bra 	$L__BB0_141;
	// begin inline asm
	{fma.rn.f16x2 %r2309,%r2243,%r2421,%r2309;
}
	// end inline asm
	// begin inline asm
	{fma.rn.f16x2 %r2308,%r2243,%r2420,%r2308;
}
	// end inline asm
	// begin inline asm
	{fma.rn.f16x2 %r2307,%r2243,%r2419,%r2307;
}
	// end inline asm
	// begin inline asm
	{fma.rn.f16x2 %r2306,%r2243,%r2418,%r2306;
}
	// end inline asm
	mov.b32 	%f304, %r2309;
	mov.b32 	%f303, %r2308;
	mov.b32 	%f302, %r2307;
	mov.b32 	%f301, %r2306;
$L__BB0_141:
	@%p59 bra 	$L__BB0_143;
	// begin inline asm
	{fma.rn.f16x2 %r2309,%r2251,%r2425,%r2309;
}
	// end inline asm
	// begin inline asm
	{fma.rn.f16x2 %r2308,%r2251,%r2424,%r2308;
}
	// end inline asm
	// begin inline asm
	{fma.rn.f16x2 %r2307,%r2251,%r2423,%r2307;
}
	// end inline asm
	// begin inline asm
	{fma.rn.f16x2 %r2306,%r2251,%r2422,%r2306;
}
	// end inline asm
	mov.b32 	%f304, %r2309;
	mov.b32 	%f303, %r2308;
	mov.b32 	%f302, %r2307;
	mov.b32 	%f301, %r2306;
$L__BB0_143:
	@%p66 bra 	$L__BB0_145;
	// begin inline asm
	{fma.rn.f16x2 %r2309,%r2264,%r2429,%r2309;
}
	// end inline asm
	// begin inline asm
	{fma.rn.f16x2 %r2308,%r2264,%r2428,%r2308;
}
	// end inline asm
	// begin inline asm
	{fma.rn.f16x2 %r2307,%r2264,%r2427,%r2307;
}
	// end inline asm
	// begin inline asm
	{fma.rn.f16x2 %r2306,%r2264,%r2426,%r2306;
}
	// end inline asm
	mov.b32 	%f304, %r2309;
	mov.b32 	%f303, %r2308;
	mov.b32 	%f302, %r2307;
	mov.b32 	%f301, %r2306;
$L__BB0_145:
	@%p73 bra 	$L__BB0_147;
	// begin inline asm
	{fma.rn.f16x2 %r2309,%r2272,%r2433,%r2309;
}
	// end inline asm
	// begin inline asm
	{fma.rn.f16x2 %r2308,%r2272,%r2432,%r2308;
}
	// end inline asm
	// begin inline asm
	{fma.rn.f16x2 %r2307,%r2272,%r2431,%r2307;
}
	// end inline asm
	// begin inline asm
	{fma.rn.f16x2 %r2306,%r2272,%r2430,%r2306;
}
	// end inline asm
	mov.b32 	%f304, %r2309;
	mov.b32 	%f303, %r2308;
	mov.b32 	%f302, %r2307;
	mov.b32 	%f301, %r2306;
$L__BB0_147:
	@%p24 bra 	$L__BB0_149;
	mul.wide.s32 	%rd72, %r2214, 2;
	add.s64 	%rd73, %rd6, %rd72;
	ld.global.v4.u32 	{%r2469, %r2468, %r2467, %r2466}, [%rd73];
$L__BB0_149:
	@%p31 bra 	$L__BB0_151;
	mul.wide.s32 	%rd74, %r2222, 2;
	add.s64 	%rd75, %rd6, %rd74;
	ld.global.v4.u32 	{%r2473, %r2472, %r2471, %r2470}, [%rd75];
$L__BB0_151:
	@%p38 bra 	$L__BB0_153;
	mul.wide.s32 	%rd76, %r2230, 2;
	add.s64 	%rd77, %rd6, %rd76;
	ld.global.v4.u32 	{%r2477, %r2476, %r2475, %r2474}, [%rd77];
$L__BB0_153:
	@%p45 bra 	$L__BB0_155;
	mul.wide.s32 	%rd78, %r2238, 2;
	add.s64 	%rd79, %rd6, %rd78;
	ld.global.v4.u32 	{%r2481, %r2480, %r2479, %r2478}, [%rd79];
$L__BB0_155:
	@%p52 bra 	$L__BB0_157;
	mul.wide.s32 	%rd80, %r2246, 2;
	add.s64 	%rd81, %rd6, %rd80;
	ld.global.v4.u32 	{%r2485, %r2484, %r2483, %r2482}, [%rd81];
$L__BB0_157:
	@%p59 bra 	$L__BB0_159;
	mul.wide.s32 	%rd82, %r2254, 2;
	add.s64 	%rd83, %rd6, %rd82;
	ld.global.v4.u32 	{%r2489, %r2488, %r2487, %r2486}, [%rd83];
$L__BB0_159:
	@%p66 bra 	$L__BB0_161;
	mul.wide.s32 	%rd84, %r2259, 2;
	add.s64 	%rd85, %rd6, %rd84;
	ld.global.v4.u32 	{%r2493, %r2492, %r2491, %r2490}, [%rd85];
$L__BB0_161:
	@%p73 bra 	$L__BB0_163;
	mul.wide.s32 	%rd86, %r2269, 2;
	add.s64 	%rd87, %rd6, %rd86;
	ld.global.v4.u32 	{%r2497, %r2496, %r2495, %r2494}, [%rd87];
$L__BB0_163:
	@%p24 bra 	$L__BB0_165;
	// begin inline asm
	{fma.rn.f16x2 %r2309,%r2210,%r2469,%r2309;
}
	// end inline asm
	// begin inline asm
	{fma.rn.f16x2 %r2308,%r2210,%r2468,%r2308;
}
	// end inline asm
	// begin inline asm
	{fma.rn.f16x2 %r2307,%r2210,%r2467,%r2307;
}
	// end inline asm
	// begin inline asm
	{fma.rn.f16x2 %r2306,%r2210,%r2466,%r2306;
}
	// end inline asm
	mov.b32 	%f304, %r2309;
	mov.b32 	%f303, %r2308;
	mov.b32 	%f302, %r2307;
	mov.b32 	%f301, %r2306;
$L__BB0_165:
	@%p31 bra 	$L__BB0_167;
	// begin inline asm
	{fma.rn.f16x2 %r2309,%r2218,%r2473,%r2309;
}
	// end inline asm
	// begin inline asm
	{fma.rn.f16x2 %r2308,%r2218,%r2472,%r2308;
}
	// end inline asm
	// begin inline asm
	{fma.rn.f16x2 %r2307,%r2218,%r2471,%r2307;
}
	// end inline asm
	// begin inline asm
	{fma.rn.f16x2 %r2306,%r2218,%r2470,%r2306;
}
	// end inline asm
	mov.b32 	%f304, %r2309;
	mov.b32 	%f303, %r2308;
	mov.b32 	%f302, %r2307;
	mov.b32 	%f301, %r2306;
$L__BB0_167:
	@%p38 bra 	$L__BB0_169;
	// begin inline asm
	{fma.rn.f16x2 %r2309,%r2226,%r2477,%r2309;
}
	// end inline asm
	// begin inline asm
	{fma.rn.f16x2 %r2308,%r2226,%r2476,%r2308;
}
	// end inline asm
	// begin inline asm
	{fma.rn.f16x2 %r2307,%r2226,%r2475,%r2307;
}
	// end inline asm
	// begin inline asm
	{fma.rn.f16x2 %r2306,%r2226,%r2474,%r2306;
}
	// end inline asm
	mov.b32 	%f304, %r2309;
	mov.b32 	%f303, %r2308;
	mov.b32 	%f302, %r2307;
	mov.b32 	%f301, %r2306;
$L__BB0_169:
	@%p45 bra 	$L__BB0_171;
	// begin inline asm
	{fma.rn.f16x2 %r2309,%r2234,%r2481,%r2309;
}
	// end inline asm
	// begin inline asm
	{fma.rn.f16x2 %r2308,%r2234,%r2480,%r2308;
}
	// end inline asm
	// begin inline asm
	{fma.rn.f16x2 %r2307,%r2234,%r2479,%r2307;
}
	// end inline asm
	// begin inline asm
	{fma.rn.f16x2 %r2306,%r2234,%r2478,%r2306;
}
	// end inline asm
	mov.b32 	%f304, %r2309;
	mov.b32 	%f303, %r2308;
	mov.b32 	%f302, %r2307;
	mov.b32 	%f301, %r2306;
$L__BB0_171:
	@%p52 bra 	$L__BB0_173;
	// begin inline asm
	{fma.rn.f16x2 %r2309,%r2242,%r2485,%r2309;
}
	// end inline asm
	// begin inline asm
	{fma.rn.f16x2 %r2308,%r2242,%r2484,%r2308;
}
	// end inline asm
	// begin inline asm
	{fma.rn.f16x2 %r2307,%r2242,%r2483,%r2307;
}
	// end inline asm
	// begin inline asm
	{fma.rn.f16x2 %r2306,%r2242,%r2482,%r2306;
}
	// end inline asm
	mov.b32 	%f304, %r2309;
	mov.b32 	%f303, %r2308;
	mov.b32 	%f302, %r2307;
	mov.b32 	%f301, %r2306;
$L__BB0_173:
	@%p59 bra 	$L__BB0_175;
	// begin inline asm
	{fma.rn.f16x2 %r2309,%r2250,%r2489,%r2309;
}
	// end inline asm
	// begin inline asm
	{fma.rn.f16x2 %r2308,%r2250,%r2488,%r2308;
}
	// end inline asm
	// begin inline asm
	{fma.rn.f16x2 %r2307,%r2250,%r2487,%r2307;
}
	// end inline asm
	// begin inline asm
	{fma.rn.f16x2 %r2306,%r2250,%r2486,%r2306;
}
	// end inline asm
	mov.b32 	%f304, %r2309;
	mov.b32 	%f303, %r2308;
	mov.b32 	%f302, %r2307;
	mov.b32 	%f301, %r2306;
$L__BB0_175:
	@%p66 bra 	$L__BB0_177;
	// begin inline asm
	{fma.rn.f16x2 %r2309,%r2265,%r2493,%r2309;
}
	// end inline asm
	// begin inline asm
	{fma.rn.f16x2 %r2308,%r2265,%r2492,%r2308;
}
	// end inline asm
	// begin inline asm
	{fma.rn.f16x2 %r2307,%r2265,%r2491,%r2307;
}
	// end inline asm
	// begin inline asm
	{fma.rn.f16x2 %r2306,%r2265,%r2490,%r2306;
}
	// end inline asm
	mov.b32 	%f304, %r2309;
	mov.b32 	%f303, %r2308;
	mov.b32 	%f302, %r2307;
	mov.b32 	%f301, %r2306;
$L__BB0_177:
	@%p73 bra 	$L__BB0_179;
	// begin inline asm
	{fma.rn.f16x2 %r2309,%r2273,%r2497,%r2309;
}
	// end inline asm
	// begin inline asm
	{fma.rn.f16x2 %r2308,%r2273,%r2496,%r2308;
}
	// end inline asm
	// begin inline asm
	{fma.rn.f16x2 %r2307,%r2273,%r2495,%r2307;
}
	// end inline asm
	// begin inline asm
	{fma.rn.f16x2 %r2306,%r2273,%r2494,%r2306;
}
	// end inline asm
	mov.b32 	%f304, %r2309;
	mov.b32 	%f303, %r2308;
	mov.b32 	%f302, %r2307;
	mov.b32 	%f301, %r2306;
$L__BB0_179:
	add.s32 	%r2207, %r2207, 1;
	add.s64 	%rd97, %rd97, 16;
	add.s64 	%rd96, %rd96, 8;
	add.s32 	%r2208, %r2208, 16;
	add.s32 	%r2209, %r2209, 8;
	setp.ne.s32 	%p138, %r2207, 4;
	@%p138 bra 	$L__BB0_3;
	ld.param.u64 	%rd95, [_Z40ms_deformable_im2col_gpu_kernel_unrolledI6__halfLi4ELi32ELi2ELi5ELi8ELi3EEviPKT_PKlS5_S3_S3_iiiPS1__param_9];
	ld.param.u32 	%r1815, [_Z40ms_deformable_im2col_gpu_kernel_unrolledI6__halfLi4ELi32ELi2ELi5ELi8ELi3EEviPKT_PKlS5_S3_S3_iiiPS1__param_0];
	shl.b32 	%r1812, %r2010, 3;
	mul.wide.s32 	%rd89, %r1812, 2;
	add.s64 	%rd88, %rd95, %rd89;
	// begin inline asm
	st.global.cg.v4.f32 [%rd88], {%f304,%f303,%f302,%f301};
	// end inline asm
	mov.u32 	%r1813, %ntid.x;
	mov.u32 	%r1814, %nctaid.x;
	mad.lo.s32 	%r2010, %r1813, %r1814, %r2010;
	setp.lt.s32 	%p139, %r2010, %r1815;
	@%p139 bra 	$L__BB0_2;
$L__BB0_181:
	ret;

}


// ===== COMPILED SASS (sm_100) =====

	.target	sm_100

	.elftype	@"ET_EXEC"


//--------------------- .note.nv.tkinfo           --------------------------
	.section	.note.nv.tkinfo,"",@"SHT_NOTE"
	.sectionflags	@"SHF_NOTE_NV_TKINFO"
	.tkinfo
        /*0018*/ 	.word	0x00000002
        /*0030*/ 	.string	""
        /*0030*/ 	.string	"ptxas"
        /*0030*/ 	.string	"Cuda compilation tools, release 13.0, V13.0.88"
        /*0030*/ 	.string	"Build cuda_13.0.r13.0/compiler.36424714_0"
        /*0030*/ 	.string	"-arch sm_100 -m 64 "



//--------------------- .note.nv.cuinfo           --------------------------
	.section	.note.nv.cuinfo,"",@"SHT_NOTE"
	.sectionflags	@"SHF_NOTE_NV_CUINFO"
        /*0018*/ 	.short	0x0002
        /*001a*/ 	.short	0x0064
        /*001c*/ 	.short	0x0082
	.zero		2


//--------------------- .nv.info                  --------------------------
	.section	.nv.info,"",@"SHT_CUDA_INFO"
	.align	4


	//----- nvinfo : EIATTR_REGCOUNT
	.align		4
        /*0000*/ 	.byte	0x04, 0x2f
        /*0002*/ 	.short	(.L_1 - .L_0)
	.align		4
.L_0:
        /*0004*/ 	.word	index@(_Z40ms_deformable_im2col_gpu_kernel_unrolledI6__halfLi4ELi32ELi2ELi5ELi8ELi3EEviPKT_PKlS5_S3_S3_iiiPS1_)
        /*0008*/ 	.word	0x000000eb


	//----- nvinfo : EIATTR_FRAME_SIZE
	.align		4
.L_1:
        /*000c*/ 	.byte	0x04, 0x11
        /*000e*/ 	.short	(.L_3 - .L_2)
	.align		4
.L_2:
        /*0010*/ 	.word	index@($__internal_0_$__cuda_sm3x_div_rn_noftz_f32_slowpath)
        /*0014*/ 	.word	0x00000000


	//----- nvinfo : EIATTR_FRAME_SIZE
	.align		4
.L_3:
        /*0018*/ 	.byte	0x04, 0x11
        /*001a*/ 	.short	(.L_5 - .L_4)
	.align		4
.L_4:
        /*001c*/ 	.word	index@(_Z40ms_deformable_im2col_gpu_kernel_unrolledI6__halfLi4ELi32ELi2ELi5ELi8ELi3EEviPKT_PKlS5_S3_S3_iiiPS1_)
        /*0020*/ 	.word	0x00000000


	//----- nvinfo : EIATTR_MIN_STACK_SIZE
	.align		4
.L_5:
        /*0024*/ 	.byte	0x04, 0x12
        /*0026*/ 	.short	(.L_7 - .L_6)
	.align		4
.L_6:
        /*0028*/ 	.word	index@(_Z40ms_deformable_im2col_gpu_kernel_unrolledI6__halfLi4ELi32ELi2ELi5ELi8ELi3EEviPKT_PKlS5_S3_S3_iiiPS1_)
        /*002c*/ 	.word	0x00000000
.L_7:


//--------------------- .nv.compat                --------------------------
	.section	.nv.compat,"",@"SHT_CUDA_COMPAT_INFO"
	.align	4
        /*0000*/ 	.byte	0x02, 0x09, 0x00, 0x00, 0x02, 0x02, 0x01, 0x00, 0x02, 0x05, 0x05, 0x00, 0x03, 0x07, 0x01, 0x01
        /*0010*/ 	.byte	0x02, 0x03, 0x00, 0x00, 0x02, 0x06, 0x01, 0x00, 0x04, 0x0b, 0x08, 0x00, 0x01, 0x00, 0x00, 0x00
        /*0020*/ 	.byte	0x00, 0x00, 0x00, 0x00


//--------------------- .nv.info._Z40ms_deformable_im2col_gpu_kernel_unrolledI6__halfLi4ELi32ELi2ELi5ELi8ELi3EEviPKT_PKlS5_S3_S3_iiiPS1_ --------------------------
	.section	.nv.info._Z40ms_deformable_im2col_gpu_kernel_unrolledI6__halfLi4ELi32ELi2ELi5ELi8ELi3EEviPKT_PKlS5_S3_S3_iiiPS1_,"",@"SHT_CUDA_INFO"
	.sectionflags	@""
	.align	4


	//----- nvinfo : EIATTR_CUDA_API_VERSION
	.align		4
        /*0000*/ 	.byte	0x04, 0x37
        /*0002*/ 	.short	(.L_9 - .L_8)
.L_8:
        /*0004*/ 	.word	0x00000082


	//----- nvinfo : EIATTR_KPARAM_INFO
	.align		4
.L_9:
        /*0008*/ 	.byte	0x04, 0x17
        /*000a*/ 	.short	(.L_11 - .L_10)
.L_10:
        /*000c*/ 	.word	0x00000000
        /*0010*/ 	.short	0x0009
        /*0012*/ 	.short	0x0040
        /*0014*/ 	.byte	0x00, 0xf5, 0x21, 0x00


	//----- nvinfo : EIATTR_KPARAM_INFO
	.align		4
.L_11:
        /*0018*/ 	.byte	0x04, 0x17
        /*001a*/ 	.short	(.L_13 - .L_12)
.L_12:
        /*001c*/ 	.word	0x00000000
        /*0020*/ 	.short	0x0008
        /*0022*/ 	.short	0x0038
        /*0024*/ 	.byte	0x00, 0xf0, 0x11, 0x00


	//----- nvinfo : EIATTR_KPARAM_INFO
	.align		4
.L_13:
        /*0028*/ 	.byte	0x04, 0x17
        /*002a*/ 	.short	(.L_15 - .L_14)
.L_14:
        /*002c*/ 	.word	0x00000000
        /*0030*/ 	.short	0x0007
        /*0032*/ 	.short	0x0034
        /*0034*/ 	.byte	0x00, 0xf0, 0x11, 0x00


	//----- nvinfo : EIATTR_KPARAM_INFO
	.align		4
.L_15:
        /*0038*/ 	.byte	0x04, 0x17
        /*003a*/ 	.short	(.L_17 - .L_16)
.L_16:
        /*003c*/ 	.word	0x00000000
        /*0040*/ 	.short	0x0006
        /*0042*/ 	.short	0x0030
        /*0044*/ 	.byte	0x00, 0xf0, 0x11, 0x00


	//----- nvinfo : EIATTR_KPARAM_INFO
	.align		4
.L_17:
        /*0048*/ 	.byte	0x04, 0x17
        /*004a*/ 	.short	(.L_19 - .L_18)
.L_18:
        /*004c*/ 	.word	0x00000000
        /*0050*/ 	.short	0x0005
        /*0052*/ 	.short	0x0028
        /*0054*/ 	.byte	0x00, 0xf5, 0x21, 0x00


	//----- nvinfo : EIATTR_KPARAM_INFO
	.align		4
.L_19:
        /*0058*/ 	.byte	0x04, 0x17
        /*005a*/ 	.short	(.L_21 - .L_20)
.L_20:
        /*005c*/ 	.word	0x00000000
        /*0060*/ 	.short	0x0004
        /*0062*/ 	.short	0x0020
        /*0064*/ 	.byte	0x00, 0xf5, 0x21, 0x00


	//----- nvinfo : EIATTR_KPARAM_INFO
	.align		4
.L_21:
        /*0068*/ 	.byte	0x04, 0x17
        /*006a*/ 	.short	(.L_23 - .L_22)
.L_22:
        /*006c*/ 	.word	0x00000000
        /*0070*/ 	.short	0x0003
        /*0072*/ 	.short	0x0018
        /*0074*/ 	.byte	0x00, 0xf5, 0x21, 0x00


	//----- nvinfo : EIATTR_KPARAM_INFO
	.align		4
.L_23:
        /*0078*/ 	.byte	0x04, 0x17
        /*007a*/ 	.short	(.L_25 - .L_24)
.L_24:
        /*007c*/ 	.word	0x00000000
        /*0080*/ 	.short	0x0002
        /*0082*/ 	.short	0x0010
        /*0084*/ 	.byte	0x00, 0xf5, 0x21, 0x00


	//----- nvinfo : EIATTR_KPARAM_INFO
	.align		4
.L_25:
        /*0088*/ 	.byte	0x04, 0x17
        /*008a*/ 	.short	(.L_27 - .L_26)
.L_26:
        /*008c*/ 	.word	0x00000000
        /*0090*/ 	.short	0x0001
        /*0092*/ 	.short	0x0008
        /*0094*/ 	.byte	0x00, 0xf5, 0x21, 0x00


	//----- nvinfo : EIATTR_KPARAM_INFO
	.align		4
.L_27:
        /*0098*/ 	.byte	0x04, 0x17
        /*009a*/ 	.short	(.L_29 - .L_28)
.L_28:
        /*009c*/ 	.word	0x00000000
        /*00a0*/ 	.short	0x0000
        /*00a2*/ 	.short	0x0000
        /*00a4*/ 	.byte	0x00, 0xf0, 0x11, 0x00


	//----- nvinfo : EIATTR_SPARSE_MMA_MASK
	.align		4
.L_29:
        /*00a8*/ 	.byte	0x03, 0x50
        /*00aa*/ 	.short	0x0000


	//----- nvinfo : EIATTR_MAXREG_COUNT
	.align		4
        /*00ac*/ 	.byte	0x03, 0x1b
        /*00ae*/ 	.short	0x00ff


	//----- nvinfo : EIATTR_MERCURY_ISA_VERSION
	.align		4
        /*00b0*/ 	.byte	0x03, 0x5f
        /*00b2*/ 	.short	0x0101


	//----- nvinfo : EIATTR_VRC_CTA_INIT_COUNT
	.align		4
        /*00b4*/ 	.byte	0x02, 0x4a
	.zero		1
	.zero		1


	//----- nvinfo : EIATTR_EXIT_INSTR_OFFSETS
	.align		4
        /*00b8*/ 	.byte	0x04, 0x1c
        /*00ba*/ 	.short	(.L_31 - .L_30)


	//   ....[0]....
.L_30:
        /*00bc*/ 	.word	0x00000070


	//   ....[1]....
        /*00c0*/ 	.word	0x00002ee0


	//----- nvinfo : EIATTR_CRS_STACK_SIZE
	.align		4
.L_31:
        /*00c4*/ 	.byte	0x04, 0x1e
        /*00c6*/ 	.short	(.L_33 - .L_32)
.L_32:
        /*00c8*/ 	.word	0x00000000


	//----- nvinfo : EIATTR_CBANK_PARAM_SIZE
	.align		4
.L_33:
        /*00cc*/ 	.byte	0x03, 0x19
        /*00ce*/ 	.short	0x0048


	//----- nvinfo : EIATTR_PARAM_CBANK
	.align		4
        /*00d0*/ 	.byte	0x04, 0x0a
        /*00d2*/ 	.short	(.L_35 - .L_34)
	.align		4
.L_34:
        /*00d4*/ 	.word	index@(.nv.constant0._Z40ms_deformable_im2col_gpu_kernel_unrolledI6__halfLi4ELi32ELi2ELi5ELi8ELi3EEviPKT_PKlS5_S3_S3_iiiPS1_)
        /*00d8*/ 	.short	0x0380
        /*00da*/ 	.short	0x0048


	//----- nvinfo : EIATTR_SW_WAR
	.align		4
.L_35:
        /*00dc*/ 	.byte	0x04, 0x36
        /*00de*/ 	.short	(.L_37 - .L_36)
.L_36:
        /*00e0*/ 	.word	0x00000008
.L_37:


//--------------------- .nv.callgraph             --------------------------
	.section	.nv.callgraph,"",@"SHT_CUDA_CALLGRAPH"
	.align	4
	.sectionentsize	8
	.align		4
        /*0000*/ 	.word	0x00000000
	.align		4
        /*0004*/ 	.word	0xffffffff
	.align		4
        /*0008*/ 	.word	0x00000000
	.align		4
        /*000c*/ 	.word	0xfffffffe
	.align		4
        /*0010*/ 	.word	0x00000000
	.align		4
        /*0014*/ 	.word	0xfffffffd
	.align		4
        /*0018*/ 	.word	0x00000000
	.align		4
        /*001c*/ 	.word	0xfffffffc


//--------------------- .text._Z40ms_deformable_im2col_gpu_kernel_unrolledI6__halfLi4ELi32ELi2ELi5ELi8ELi3EEviPKT_PKlS5_S3_S3_iiiPS1_ --------------------------
	.section	.text._Z40ms_deformable_im2col_gpu_kernel_unrolledI6__halfLi4ELi32ELi2ELi5ELi8ELi3EEviPKT_PKlS5_S3_S3_iiiPS1_,"ax",@progbits
	.align	128
        .global         _Z40ms_deformable_im2col_gpu_kernel_unrolledI6__halfLi4ELi32ELi2ELi5ELi8ELi3EEviPKT_PKlS5_S3_S3_iiiPS1_
        .type           _Z40ms_deformable_im2col_gpu_kernel_unrolledI6__halfLi4ELi32ELi2ELi5ELi8ELi3EEviPKT_PKlS5_S3_S3_iiiPS1_,@function
        .size           _Z40ms_deformable_im2col_gpu_kernel_unrolledI6__halfLi4ELi32ELi2ELi5ELi8ELi3EEviPKT_PKlS5_S3_S3_iiiPS1_,(.L_x_48 - _Z40ms_deformable_im2col_gpu_kernel_unrolledI6__halfLi4ELi32ELi2ELi5ELi8ELi3EEviPKT_PKlS5_S3_S3_iiiPS1_)
        .other          _Z40ms_deformable_im2col_gpu_kernel_unrolledI6__halfLi4ELi32ELi2ELi5ELi8ELi3EEviPKT_PKlS5_S3_S3_iiiPS1_,@"STO_CUDA_ENTRY STV_DEFAULT"
_Z40ms_deformable_im2col_gpu_kernel_unrolledI6__halfLi4ELi32ELi2ELi5ELi8ELi3EEviPKT_PKlS5_S3_S3_iiiPS1_:
.text._Z40ms_deformable_im2col_gpu_kernel_unrolledI6__halfLi4ELi32ELi2ELi5ELi8ELi3EEviPKT_PKlS5_S3_S3_iiiPS1_:
[----:B------:R-:W-:Y:S01]  /*0000*/  LDC R1, c[0x0][0x37c] ;  /* 0x0000df00ff017b82 */ /* 0x000fe20000000800 */
[----:B------:R-:W0:Y:S07]  /*0010*/  S2R R3, SR_TID.X ;  /* 0x0000000000037919 */ /* 0x000e2e0000002100 */
[----:B------:R-:W0:Y:S01]  /*0020*/  S2UR UR4, SR_CTAID.X ;  /* 0x00000000000479c3 */ /* 0x000e220000002500 */
[----:B------:R-:W1:Y:S07]  /*0030*/  LDCU UR5, c[0x0][0x380] ;  /* 0x00007000ff0577ac */ /* 0x000e6e0008000800 */
[----:B------:R-:W0:Y:S02]  /*0040*/  LDC R2, c[0x0][0x360] ;  /* 0x0000d800ff027b82 */ /* 0x000e240000000800 */
[----:B0-----:R-:W-:-:S05]  /*0050*/  IMAD R2, R2, UR4, R3 ;  /* 0x0000000402027c24 */ /* 0x001fca000f8e0203 */
[----:B-1----:R-:W-:-:S13]  /*0060*/  ISETP.GE.AND P0, PT, R2, UR5, PT ;  /* 0x0000000502007c0c */ /* 0x002fda000bf06270 */
[----:B------:R-:W-:Y:S05]  /*0070*/  @P0 EXIT ;  /* 0x000000000000094d */ /* 0x000fea0003800000 */
[----:B------:R-:W0:Y:S01]  /*0080*/  I2F.F16.RZ R0, 0x1 ;  /* 0x0000000100007906 */ /* 0x000e22000020cc00 */
[----:B------:R-:W1:Y:S01]  /*0090*/  LDCU.64 UR6, c[0x0][0x358] ;  /* 0x00006b00ff0677ac */ /* 0x000e620008000a00 */
[----:B------:R-:W2:Y:S02]  /*00a0*/  LDCU.64 UR8, c[0x0][0x388] ;  /* 0x00007100ff0877ac */ /* 0x000ea40008000a00 */
.L_x_35:
[----:B------:R-:W3:Y:S01]  /*00b0*/  LDCU UR4, c[0x0][0x3b8] ;  /* 0x00007700ff0477ac */ /* 0x000ee20008000800 */
[----:B------:R-:W-:Y:S01]  /*00c0*/  SHF.L.U32 R12, R2, 0x3, RZ ;  /* 0x00000003020c7819 */ /* 0x000fe200000006ff */
[----:B------:R-:W-:Y:S01]  /*00d0*/  BSSY.RECONVERGENT B0, `(.L_x_0) ;  /* 0x0000016000007945 */ /* 0x000fe20003800200 */
[----:B------:R-:W4:Y:S02]  /*00e0*/  LDCU.64 UR10, c[0x0][0x398] ;  /* 0x00007300ff0a77ac */ /* 0x000f240008000a00 */
[----:B------:R-:W-:-:S04]  /*00f0*/  SHF.R.S32.HI R3, RZ, 0x5, R12 ;  /* 0x00000005ff037819 */ /* 0x000fc8000001140c */
[----:B------:R-:W-:Y:S02]  /*0100*/  I2FP.F32.S32 R3, R3 ;  /* 0x0000000300037245 */ /* 0x000fe40000201400 */
[----:B---3--:R-:W-:Y:S01]  /*0110*/  I2FP.F32.S32 R6, UR4 ;  /* 0x0000000400067c45 */ /* 0x008fe20008201400 */
[----:B------:R-:W3:Y:S03]  /*0120*/  LDCU.64 UR4, c[0x0][0x390] ;  /* 0x00007200ff0477ac */ /* 0x000ee60008000a00 */
[----:B------:R-:W5:Y:S08]  /*0130*/  MUFU.RCP R5, R6 ;  /* 0x0000000600057308 */ /* 0x000f700000001000 */
[----:B------:R-:W0:Y:S01]  /*0140*/  FCHK P0, R3, R6 ;  /* 0x0000000603007302 */ /* 0x000e220000000000 */
[----:B---3--:R-:W-:Y:S01]  /*0150*/  UIADD3 UR4, UP0, UPT, UR4, 0x8, URZ ;  /* 0x0000000804047890 */ /* 0x008fe2000ff1e0ff */
[----:B-----5:R-:W-:-:S03]  /*0160*/  FFMA R4, -R6, R5, 1 ;  /* 0x3f80000006047423 */ /* 0x020fc60000000105 */
[----:B------:R-:W-:Y:S01]  /*0170*/  UIADD3.X UR5, UPT, UPT, URZ, UR5, URZ, UP0, !UPT ;  /* 0x00000005ff057290 */ /* 0x000fe200087fe4ff */
[----:B------:R-:W-:Y:S01]  /*0180*/  FFMA R4, R5, R4, R5 ;  /* 0x0000000405047223 */ /* 0x000fe20000000005 */
[----:B------:R-:W-:-:S03]  /*0190*/  MOV R196, UR4 ;  /* 0x0000000400c47c02 */ /* 0x000fc60008000f00 */
[----:B------:R-:W-:Y:S01]  /*01a0*/  FFMA R5, R3, R4, RZ ;  /* 0x0000000403057223 */ /* 0x000fe200000000ff */
[----:B------:R-:W-:-:S03]  /*01b0*/  MOV R197, UR5 ;  /* 0x0000000500c57c02 */ /* 0x000fc60008000f00 */
[----:B------:R-:W-:-:S04]  /*01c0*/  FFMA R7, -R6, R5, R3 ;  /* 0x0000000506077223 */ /* 0x000fc80000000103 */
[----:B------:R-:W-:Y:S01]  /*01d0*/  FFMA R11, R4, R7, R5 ;  /* 0x00000007040b7223 */ /* 0x000fe20000000005 */
[----:B----4-:R-:W-:Y:S01]  /*01e0*/  MOV R4, UR10 ;  /* 0x0000000a00047c02 */ /* 0x010fe20008000f00 */
[----:B------:R-:W-:Y:S01]  /*01f0*/  IMAD.U32 R5, RZ, RZ, UR11 ;  /* 0x0000000bff057e24 */ /* 0x000fe2000f8e00ff */
[----:B0-----:R-:W-:Y:S06]  /*0200*/  @!P0 BRA `(.L_x_1) ;  /* 0x0000000000088947 */ /* 0x001fec0003800000 */
[----:B------:R-:W-:-:S07]  /*0210*/  MOV R29, 0x230 ;  /* 0x00000230001d7802 */ /* 0x000fce0000000f00 */
[----:B-12---:R-:W-:Y:S05]  /*0220*/  CALL.REL.NOINC `($__internal_0_$__cuda_sm3x_div_rn_noftz_f32_slowpath) ;  /* 0x0000002c00307944 */ /* 0x006fea0003c00000 */
.L_x_1:
[----:B-12---:R-:W-:Y:S05]  /*0230*/  BSYNC.RECONVERGENT B0 ;  /* 0x0000000000007941 */ /* 0x006fea0003800200 */
.L_x_0:
[----:B------:R-:W0:Y:S01]  /*0240*/  LDCU UR4, c[0x0][0x3b4] ;  /* 0x00007680ff0477ac */ /* 0x000e220008000800 */
[----:B------:R-:W0:Y:S01]  /*0250*/  F2I.TRUNC.NTZ R11, R11 ;  /* 0x0000000b000b7305 */ /* 0x000e22000020f100 */
[----:B------:R-:W-:Y:S02]  /*0260*/  IMAD.SHL.U32 R3, R2, 0x10, RZ ;  /* 0x0000001002037824 */ /* 0x000fe400078e00ff */
[----:B------:R-:W-:Y:S01]  /*0270*/  HFMA2 R10, -RZ, RZ, 0, 0 ;  /* 0x00000000ff0a7431 */ /* 0x000fe200000001ff */
[----:B------:R-:W-:Y:S02]  /*0280*/  LOP3.LUT R12, R12, 0xffffffe0, RZ, 0xc0, !PT ;  /* 0xffffffe00c0c7812 */ /* 0x000fe400078ec0ff */
[----:B------:R-:W-:Y:S02]  /*0290*/  CS2R R6, SRZ ;  /* 0x0000000000067805 */ /* 0x000fe4000001ff00 */
[----:B------:R-:W-:Y:S02]  /*02a0*/  CS2R R8, SRZ ;  /* 0x0000000000087805 */ /* 0x000fe4000001ff00 */
[----:B------:R-:W-:-:S02]  /*02b0*/  CS2R R30, SRZ ;  /* 0x00000000001e7805 */ /* 0x000fc4000001ff00 */
[----:B------:R-:W-:Y:S02]  /*02c0*/  CS2R R28, SRZ ;  /* 0x00000000001c7805 */ /* 0x000fe4000001ff00 */
[----:B------:R-:W-:Y:S01]  /*02d0*/  LOP3.LUT R3, R3, 0xffffffc0, RZ, 0xc0, !PT ;  /* 0xffffffc003037812 */ /* 0x000fe200078ec0ff */
[----:B0-----:R-:W-:-:S07]  /*02e0*/  IMAD R11, R11, UR4, RZ ;  /* 0x000000040b0b7c24 */ /* 0x001fce000f8e02ff */
.L_x_34:
[----:B------:R-:W0:Y:S01]  /*02f0*/  LDC.64 R204, c[0x0][0x3a0] ;  /* 0x0000e800ffcc7b82 */ /* 0x000e220000000a00 */
[----:B------:R-:W2:Y:S04]  /*0300*/  LDG.E R228, desc[UR6][R196.64+-0x8] ;  /* 0xfffff806c4e47981 */ /* 0x000ea8000c1e1900 */
[----:B------:R-:W3:Y:S03]  /*0310*/  LDG.E R230, desc[UR6][R196.64] ;  /* 0x00000006c4e67981 */ /* 0x000ee6000c1e1900 */
[----:B------:R-:W1:Y:S01]  /*0320*/  LDC.64 R198, c[0x0][0x3a8] ;  /* 0x0000ea00ffc67b82 */ /* 0x000e620000000a00 */
[----:B------:R-:W5:Y:S01]  /*0330*/  LDG.E R226, desc[UR6][R4.64] ;  /* 0x0000000604e27981 */ /* 0x000f62000c1e1900 */
[----:B0-----:R-:W-:-:S05]  /*0340*/  IMAD.WIDE R204, R3, 0x2, R204 ;  /* 0x0000000203cc7825 */ /* 0x001fca00078e02cc */
[----:B------:R-:W4:Y:S04]  /*0350*/  LDG.E.128.STRONG.GPU R160, desc[UR6][R204.64] ;  /* 0x00000006cca07981 */ /* 0x000f28000c1efd00 */
[----:B------:R-:W4:Y:S01]  /*0360*/  LDG.E.128.STRONG.GPU R164, desc[UR6][R204.64+0x10] ;  /* 0x00001006cca47981 */ /* 0x000f22000c1efd00 */
[----:B-1----:R-:W-:-:S05]  /*0370*/  IMAD.WIDE R198, R12, 0x2, R198 ;  /* 0x000000020cc67825 */ /* 0x002fca00078e02c6 */
[----:B------:R-:W5:Y:S04]  /*0380*/  LDG.E.64.STRONG.GPU R194, desc[UR6][R198.64] ;  /* 0x00000006c6c27981 */ /* 0x000f68000c1efb00 */
[----:B------:R0:W5:Y:S01]  /*0390*/  LDG.E.64.STRONG.GPU R200, desc[UR6][R198.64+0x8] ;  /* 0x00000806c6c87981 */ /* 0x000162000c1efb00 */
[----:B------:R-:W-:Y:S02]  /*03a0*/  PLOP3.LUT P5, PT, PT, PT, PT, 0x8, 0x80 ;  /* 0x000000000080781c */ /* 0x000fe40003fae170 */
[----:B------:R-:W-:Y:S01]  /*03b0*/  LOP3.LUT R13, R13, 0xfffffffd, RZ, 0xc0, !PT ;  /* 0xfffffffd0d0d7812 */ /* 0x000fe200078ec0ff */
[----:B------:R-:W-:Y:S10]  /*03c0*/  BSSY.RECONVERGENT B0, `(.L_x_2) ;  /* 0x000001d000007945 */ /* 0x000ff40003800200 */
[----:B------:R-:W-:-:S04]  /*03d0*/  @P5 LOP3.LUT R13, R13, 0x2, RZ, 0xfc, !PT ;  /* 0x000000020d0d5812 */ /* 0x000fc800078efcff */
[----:B------:R-:W-:Y:S01]  /*03e0*/  LOP3.LUT P6, RZ, R13, 0x2, RZ, 0xc0, !PT ;  /* 0x000000020dff7812 */ /* 0x000fe200078cc0ff */
[----:B--2---:R-:W-:Y:S08]  /*03f0*/  I2F.F16 R232, R228 ;  /* 0x000000e400e87306 */ /* 0x004ff00000200c00 */
[----:B---3--:R-:W0:Y:S02]  /*0400*/  I2F.F16 R231, R230 ;  /* 0x000000e600e77306 */ /* 0x008e240000200c00 */
[----:B0-----:R-:W-:-:S05]  /*0410*/  PRMT R198, R231, 0x5410, R232 ;  /* 0x00005410e7c67816 */ /* 0x001fca00000000e8 */
[-C--:B----4-:R-:W-:Y:S02]  /*0420*/  HFMA2 R231, R160, R198.reuse, 0.5, 0.5 ;  /* 0x38003800a0e77431 */ /* 0x090fe400000000c6 */
[-C--:B------:R-:W-:Y:S02]  /*0430*/  HFMA2 R162, R162, R198.reuse, 0.5, 0.5 ;  /* 0x38003800a2a27431 */ /* 0x080fe400000000c6 */
[-C--:B------:R-:W-:Y:S01]  /*0440*/  HFMA2 R164, R164, R198.reuse, 0.5, 0.5 ;  /* 0x38003800a4a47431 */ /* 0x080fe200000000c6 */
[----:B------:R-:W-:Y:S01]  /*0450*/  HSETP2.GT.AND P0, PT, R231.H1_H1, RZ.H0_H0, PT ;  /* 0x200000ffe7007234 */ /* 0x000fe20003f04c00 */
[-C--:B------:R-:W-:Y:S02]  /*0460*/  HFMA2 R199, R161, R198.reuse, 0.5, 0.5 ;  /* 0x38003800a1c77431 */ /* 0x080fe400000000c6 */
[----:B------:R-:W-:Y:S01]  /*0470*/  HFMA2 R163, R163, R198, 0.5, 0.5 ;  /* 0x38003800a3a37431 */ /* 0x000fe200000000c6 */
[----:B------:R-:W-:Y:S01]  /*0480*/  HSETP2.GT.AND P1, PT, R162.H1_H1, RZ.H0_H0, PT ;  /* 0x200000ffa2007234 */ /* 0x000fe20003f24c00 */
[----:B------:R-:W-:Y:S01]  /*0490*/  VIADD R161, R230, 0x1 ;  /* 0x00000001e6a17836 */ /* 0x000fe20000000000 */
[----:B------:R-:W-:-:S02]  /*04a0*/  HSETP2.GT.AND P4, PT, R199.H1_H1, RZ.H0_H0, PT ;  /* 0x200000ffc7007234 */ /* 0x000fc40003f84c00 */
[----:B------:R-:W-:Y:S02]  /*04b0*/  HSETP2.GT.AND P2, PT, R163.H1_H1, RZ.H0_H0, PT ;  /* 0x200000ffa3007234 */ /* 0x000fe40003f44c00 */
[----:B------:R-:W-:Y:S02]  /*04c0*/  HSETP2.GT.AND P3, PT, R164.H1_H1, RZ.H0_H0, PT ;  /* 0x200000ffa4007234 */ /* 0x000fe40003f64c00 */
[----:B------:R-:W-:Y:S02]  /*04d0*/  IADD3 R160, PT, PT, R228, 0x1, RZ ;  /* 0x00000001e4a07810 */ /* 0x000fe40007ffe0ff */
[----:B------:R-:W-:Y:S01]  /*04e0*/  LEA R204, R230, 0x40, 0x5 ;  /* 0x00000040e6cc7811 */ /* 0x000fe200078e28ff */
[----:B------:R-:W-:Y:S08]  /*04f0*/  @!P0 BRA `(.L_x_3) ;  /* 0x0000000000248947 */ /* 0x000ff00003800000 */
[----:B------:R-:W0:Y:S01]  /*0500*/  I2F.F16 R228, R160 ;  /* 0x000000a000e47306 */ /* 0x000e220000200c00 */
[C---:B------:R-:W-:Y:S02]  /*0510*/  HSETP2.GT.AND P0, PT, R231.reuse.H0_H0, RZ.H0_H0, PT ;  /* 0x200000ffe7007234 */ /* 0x040fe40003f04800 */
[----:B------:R-:W-:Y:S02]  /*0520*/  LOP3.LUT R13, R13, 0xfffffffd, RZ, 0xc0, !PT ;  /* 0xfffffffd0d0d7812 */ /* 0x000fe400078ec0ff */
[----:B0-----:R-:W-:-:S05]  /*0530*/  HSETP2.GEU.AND P5, PT, R231.H1_H1, R228.H0_H0, PT ;  /* 0x200000e4e7007234 */ /* 0x001fca0003faec00 */
[----:B------:R-:W-:-:S13]  /*0540*/  PLOP3.LUT P0, PT, P0, P5, PT, 0x8f, 0xf8 ;  /* 0x0000000000f8781c */ /* 0x000fda000070b177 */
[----:B------:R-:W0:Y:S02]  /*0550*/  @!P0 I2F.F16 R205, R161 ;  /* 0x000000a100cd8306 */ /* 0x000e240000200c00 */
[----:B0-----:R-:W-:-:S05]  /*0560*/  @!P0 HSETP2.GEU.AND P5, PT, R231.H0_H0, R205.H0_H0, PT ;  /* 0x200000cde7008234 */ /* 0x001fca0003fae800 */
[----:B------:R-:W-:-:S13]  /*0570*/  @!P0 PLOP3.LUT P6, PT, P5, PT, PT, 0x8, 0x80 ;  /* 0x000000000080881c */ /* 0x000fda0002fce170 */
[----:B------:R-:W-:-:S07]  /*0580*/  @P6 LOP3.LUT R13, R13, 0x2, RZ, 0xfc, !PT ;  /* 0x000000020d0d6812 */ /* 0x000fce00078efcff */
.L_x_3:
[----:B------:R-:W-:Y:S05]  /*0590*/  BSYNC.RECONVERGENT B0 ;  /* 0x0000000000007941 */ /* 0x000fea0003800200 */
.L_x_2:
[----:B------:R-:W-:Y:S04]  /*05a0*/  BSSY.RECONVERGENT B0, `(.L_x_4) ;  /* 0x0000018000007945 */ /* 0x000fe80003800200 */
[----:B------:R-:W-:Y:S05]  /*05b0*/  @!P6 BRA `(.L_x_5) ;  /* 0x000000000058e947 */ /* 0x000fea0003800000 */
[----:B------:R-:W0:Y:S01]  /*05c0*/  F2I.F16.FLOOR.NTZ R17, R231.H1 ;  /* 0x100000e700117305 */ /* 0x000e220000107100 */
[----:B------:R-:W-:-:S04]  /*05d0*/  SHF.L.U32 R18, R2, 0x3, RZ ;  /* 0x0000000302127819 */ /* 0x000fc800000006ff */
[----:B------:R-:W-:-:S03]  /*05e0*/  LOP3.LUT R18, R18, 0x18, RZ, 0xc0, !PT ;  /* 0x0000001812127812 */ /* 0x000fc600078ec0ff */
[----:B------:R1:W2:Y:S08]  /*05f0*/  F2I.F16.FLOOR.NTZ R16, R231 ;  /* 0x000000e700107305 */ /* 0x0002b00000107100 */
[----:B0-----:R-:W-:Y:S01]  /*0600*/  I2F.F16.RM R14, R17 ;  /* 0x00000011000e7306 */ /* 0x001fe20000204c00 */
[----:B-1----:R-:W-:-:S07]  /*0610*/  PRMT R231, R231, 0x5432, R231 ;  /* 0x00005432e7e77816 */ /* 0x002fce00000000e7 */
[----:B--2---:R-:W0:Y:S02]  /*0620*/  I2F.F16.RM R15, R16 ;  /* 0x00000010000f7306 */ /* 0x004e240000204c00 */
[----:B0-----:R-:W-:Y:S01]  /*0630*/  PRMT R14, R14, 0x5410, R15 ;  /* 0x000054100e0e7816 */ /* 0x001fe2000000000f */
[----:B------:R-:W-:-:S04]  /*0640*/  IMAD R15, R204, R17, R18 ;  /* 0x00000011cc0f7224 */ /* 0x000fc800078e0212 */
[----:B------:R-:W-:Y:S01]  /*0650*/  HFMA2 R18, R231, 1, 1, -R14 ;  /* 0x3c003c00e7127831 */ /* 0x000fe2000010000e */
[----:B------:R-:W-:-:S04]  /*0660*/  LEA R14, R16, R15, 0x5 ;  /* 0x0000000f100e7211 */ /* 0x000fc800078e28ff */
[----:B------:R-:W-:Y:S01]  /*0670*/  IADD3 R16, PT, PT, R204, R14, RZ ;  /* 0x0000000ecc107210 */ /* 0x000fe20007ffe0ff */
[----:B------:R-:W-:Y:S02]  /*0680*/  VIADD R15, R14, 0x20 ;  /* 0x000000200e0f7836 */ /* 0x000fe40000000000 */
[----:B------:R-:W-:-:S03]  /*0690*/  HADD2 R19, R0.H0_H0, -R18 ;  /* 0x8000001200137230 */ /* 0x000fc60000000800 */
[----:B------:R-:W-:Y:S02]  /*06a0*/  IADD3 R17, PT, PT, R204, R15, RZ ;  /* 0x0000000fcc117210 */ /* 0x000fe40007ffe0ff */
[----:B------:R-:W-:-:S05]  /*06b0*/  PRMT R21, R19, 0x7632, R18 ;  /* 0x0000763213157816 */ /* 0x000fca0000000012 */
[-C--:B------:R-:W-:Y:S02]  /*06c0*/  HMUL2 R19, R19.H0_H0, R21.reuse ;  /* 0x0000001513137232 */ /* 0x080fe40000000800 */
[----:B------:R-:W-:Y:S02]  /*06d0*/  HMUL2 R21, R18.H0_H0, R21 ;  /* 0x0000001512157232 */ /* 0x000fe40000000800 */
[-C--:B-----5:R-:W-:Y:S02]  /*06e0*/  HMUL2 R18, R19.H0_H0, R194.reuse.H0_H0 ;  /* 0x200000c213127232 */ /* 0x0a0fe40000000800 */
[-C--:B------:R-:W-:Y:S02]  /*06f0*/  HMUL2 R20, R21.H0_H0, R194.reuse.H0_H0 ;  /* 0x200000c215147232 */ /* 0x080fe40000000800 */
[-C--:B------:R-:W-:Y:S02]  /*0700*/  HMUL2 R19, R19.H1_H1, R194.reuse.H0_H0 ;  /* 0x200000c213137232 */ /* 0x080fe40000000c00 */
[----:B------:R-:W-:-:S07]  /*0710*/  HMUL2 R21, R21.H1_H1, R194.H0_H0 ;  /* 0x200000c215157232 */ /* 0x000fce0000000c00 */
.L_x_5:
[----:B------:R-:W-:Y:S05]  /*0720*/  BSYNC.RECONVERGENT B0 ;  /* 0x0000000000007941 */ /* 0x000fea0003800200 */
.L_x_4:
[----:B------:R-:W-:Y:S01]  /*0730*/  PLOP3.LUT P0, PT, PT, PT, PT, 0x8, 0x80 ;  /* 0x000000000080781c */ /* 0x000fe20003f0e170 */
[----:B------:R-:W-:Y:S01]  /*0740*/  BSSY.RECONVERGENT B0, `(.L_x_6) ;  /* 0x000000e000007945 */ /* 0x000fe20003800200 */
[----:B------:R-:W-:-:S11]  /*0750*/  LOP3.LUT R13, R13, 0xfffffffe, RZ, 0xc0, !PT ;  /* 0xfffffffe0d0d7812 */ /* 0x000fd600078ec0ff */
[----:B------:R-:W-:Y:S01]  /*0760*/  @P0 LOP3.LUT R13, R13, 0x1, RZ, 0xfc, !PT ;  /* 0x000000010d0d0812 */ /* 0x000fe200078efcff */
[----:B------:R-:W-:Y:S06]  /*0770*/  @!P4 BRA `(.L_x_7) ;  /* 0x000000000028c947 */ /* 0x000fec0003800000 */
[----:B------:R-:W0:Y:S01]  /*0780*/  I2F.F16 R228, R160 ;  /* 0x000000a000e47306 */ /* 0x000e220000200c00 */
[C---:B------:R-:W-:Y:S02]  /*0790*/  HSETP2.GT.AND P0, PT, R199.reuse.H0_H0, RZ.H0_H0, PT ;  /* 0x200000ffc7007234 */ /* 0x040fe40003f04800 */
[C---:B------:R-:W-:Y:S02]  /*07a0*/  LOP3.LUT P5, RZ, R13.reuse, 0x1, RZ, 0xc0, !PT ;  /* 0x000000010dff7812 */ /* 0x040fe400078ac0ff */
[----:B------:R-:W-:Y:S02]  /*07b0*/  LOP3.LUT R13, R13, 0xfffffffe, RZ, 0xc0, !PT ;  /* 0xfffffffe0d0d7812 */ /* 0x000fe400078ec0ff */
[----:B0-----:R-:W-:-:S05]  /*07c0*/  HSETP2.GEU.AND P4, PT, R199.H1_H1, R228.H0_H0, PT ;  /* 0x200000e4c7007234 */ /* 0x001fca0003f8ec00 */
[----:B------:R-:W-:-:S13]  /*07d0*/  PLOP3.LUT P0, PT, P0, P4, PT, 0x8f, 0xf8 ;  /* 0x0000000000f8781c */ /* 0x000fda0000709177 */
[----:B------:R-:W0:Y:S02]  /*07e0*/  @!P0 I2F.F16 R228, R161 ;  /* 0x000000a100e48306 */ /* 0x000e240000200c00 */
[----:B0-----:R-:W-:-:S05]  /*07f0*/  @!P0 HSETP2.GEU.AND P4, PT, R199.H0_H0, R228.H0_H0, PT ;  /* 0x200000e4c7008234 */ /* 0x001fca0003f8e800 */
[----:B------:R-:W-:-:S13]  /*0800*/  @!P0 PLOP3.LUT P5, PT, P4, PT, PT, 0x8, 0x80 ;  /* 0x000000000080881c */ /* 0x000fda00027ae170 */
[----:B------:R-:W-:-:S07]  /*0810*/  @P5 LOP3.LUT R13, R13, 0x1, RZ, 0xfc, !PT ;  /* 0x000000010d0d5812 */ /* 0x000fce00078efcff */
.L_x_7:
[----:B------:R-:W-:Y:S05]  /*0820*/  BSYNC.RECONVERGENT B0 ;  /* 0x0000000000007941 */ /* 0x000fea0003800200 */
.L_x_6:
[----:B------:R-:W-:Y:S01]  /*0830*/  LOP3.LUT P0, RZ, R13, 0x1, RZ, 0xc0, !PT ;  /* 0x000000010dff7812 */ /* 0x000fe2000780c0ff */
[----:B------:R-:W-:-:S12]  /*0840*/  BSSY.RECONVERGENT B0, `(.L_x_8) ;  /* 0x0000018000007945 */ /* 0x000fd80003800200 */
[----:B------:R-:W-:Y:S05]  /*0850*/  @!P0 BRA `(.L_x_9) ;  /* 0x0000000000588947 */ /* 0x000fea0003800000 */
[----:B------:R-:W0:Y:S01]  /*0860*/  F2I.F16.FLOOR.NTZ R23, R199.H1 ;  /* 0x100000c700177305 */ /* 0x000e220000107100 */
[----:B------:R-:W-:-:S05]  /*0870*/  IMAD.SHL.U32 R26, R2, 0x8, RZ ;  /* 0x00000008021a7824 */ /* 0x000fca00078e00ff */
[----:B------:R-:W-:Y:S02]  /*0880*/  LOP3.LUT R26, R26, 0x18, RZ, 0xc0, !PT ;  /* 0x000000181a1a7812 */ /* 0x000fe400078ec0ff */
[----:B------:R1:W2:Y:S03]  /*0890*/  F2I.F16.FLOOR.NTZ R24, R199 ;  /* 0x000000c700187305 */ /* 0x0002a60000107100 */
[----:B0-----:R-:W-:-:S05]  /*08a0*/  IMAD R27, R204, R23, R26 ;  /* 0x00000017cc1b7224 */ /* 0x001fca00078e021a */
[----:B------:R-:W-:Y:S01]  /*08b0*/  I2F.F16.RM R22, R23 ;  /* 0x0000001700167306 */ /* 0x000fe20000204c00 */
[----:B-1----:R-:W-:-:S07]  /*08c0*/  PRMT R199, R199, 0x5432, R199 ;  /* 0x00005432c7c77816 */ /* 0x002fce00000000c7 */
[----:B--2---:R-:W0:Y:S02]  /*08d0*/  I2F.F16.RM R25, R24 ;  /* 0x0000001800197306 */ /* 0x004e240000204c00 */
[----:B0-----:R-:W-:-:S05]  /*08e0*/  PRMT R22, R22, 0x5410, R25 ;  /* 0x0000541016167816 */ /* 0x001fca0000000019 */
[----:B------:R-:W-:Y:S01]  /*08f0*/  HFMA2 R25, R199, 1, 1, -R22 ;  /* 0x3c003c00c7197831 */ /* 0x000fe20000100016 */
[----:B------:R-:W-:-:S04]  /*0900*/  LEA R22, R24, R27, 0x5 ;  /* 0x0000001b18167211 */ /* 0x000fc800078e28ff */
[----:B------:R-:W-:Y:S01]  /*0910*/  IADD3 R23, PT, PT, R22, 0x20, RZ ;  /* 0x0000002016177810 */ /* 0x000fe20007ffe0ff */
[----:B------:R-:W-:-:S03]  /*0920*/  IMAD.IADD R168, R204, 0x1, R22 ;  /* 0x00000001cca87824 */ /* 0x000fc600078e0216 */
[----:B------:R-:W-:Y:S01]  /*0930*/  IADD3 R169, PT, PT, R204, R23, RZ ;  /* 0x00000017cca97210 */ /* 0x000fe20007ffe0ff */
[----:B------:R-:W-:-:S05]  /*0940*/  HADD2 R26, R0.H0_H0, -R25 ;  /* 0x80000019001a7230 */ /* 0x000fca0000000800 */
[----:B------:R-:W-:-:S05]  /*0950*/  PRMT R27, R26, 0x7632, R25 ;  /* 0x000076321a1b7816 */ /* 0x000fca0000000019 */
[-C--:B------:R-:W-:Y:S02]  /*0960*/  HMUL2 R26, R26.H0_H0, R27.reuse ;  /* 0x0000001b1a1a7232 */ /* 0x080fe40000000800 */
[----:B------:R-:W-:Y:S02]  /*0970*/  HMUL2 R27, R25.H0_H0, R27 ;  /* 0x0000001b191b7232 */ /* 0x000fe40000000800 */
[CC--:B-----5:R-:W-:Y:S02]  /*0980*/  HMUL2 R24, R26.reuse.H0_H0, R194.reuse.H1_H1 ;  /* 0x300000c21a187232 */ /* 0x0e0fe40000000800 */
[-C--:B------:R-:W-:Y:S02]  /*0990*/  HMUL2 R25, R26.H1_H1, R194.reuse.H1_H1 ;  /* 0x300000c21a197232 */ /* 0x080fe40000000c00 */
[CC--:B------:R-:W-:Y:S02]  /*09a0*/  HMUL2 R26, R27.reuse.H0_H0, R194.reuse.H1_H1 ;  /* 0x300000c21b1a7232 */ /* 0x0c0fe40000000800 */
[----:B------:R-:W-:-:S07]  /*09b0*/  HMUL2 R27, R27.H1_H1, R194.H1_H1 ;  /* 0x300000c21b1b7232 */ /* 0x000fce0000000c00 */
.L_x_9:
[----:B------:R-:W-:Y:S05]  /*09c0*/  BSYNC.RECONVERGENT B0 ;  /* 0x0000000000007941 */ /* 0x000fea0003800200 */
.L_x_8:
[----:B------:R-:W-:Y:S01]  /*09d0*/  BSSY.RECONVERGENT B0, `(.L_x_10) ;  /* 0x000000a000007945 */ /* 0x000fe20003800200 */
[----:B------:R-:W-:-:S03]  /*09e0*/  PLOP3.LUT P0, PT, PT, PT, PT, 0x8, 0x80 ;  /* 0x000000000080781c */ /* 0x000fc60003f0e170 */
[----:B------:R-:W-:Y:S10]  /*09f0*/  @!P1 BRA `(.L_x_11) ;  /* 0x00000000001c9947 */ /* 0x000ff40003800000 */
[----:B------:R-:W0:Y:S01]  /*0a00*/  I2F.F16 R199, R160 ;  /* 0x000000a000c77306 */ /* 0x000e220000200c00 */
[C---:B------:R-:W-:Y:S02]  /*0a10*/  HSETP2.GT.AND P1, PT, R162.reuse.H0_H0, RZ.H0_H0, PT ;  /* 0x200000ffa2007234 */ /* 0x040fe40003f24800 */
[----:B0-----:R-:W-:-:S05]  /*0a20*/  HSETP2.GEU.AND P4, PT, R162.H1_H1, R199.H0_H0, PT ;  /* 0x200000c7a2007234 */ /* 0x001fca0003f8ec00 */
[----:B------:R-:W-:-:S13]  /*0a30*/  PLOP3.LUT P1, PT, P1, P4, PT, 0x8f, 0xf8 ;  /* 0x0000000000f8781c */ /* 0x000fda0000f29177 */
[----:B------:R-:W0:Y:S02]  /*0a40*/  @!P1 I2F.F16 R199, R161 ;  /* 0x000000a100c79306 */ /* 0x000e240000200c00 */
[----:B0-----:R-:W-:-:S05]  /*0a50*/  @!P1 HSETP2.GEU.AND P4, PT, R162.H0_H0, R199.H0_H0, PT ;  /* 0x200000c7a2009234 */ /* 0x001fca0003f8e800 */
[----:B------:R-:W-:-:S13]  /*0a60*/  @!P1 PLOP3.LUT P0, PT, P4, PT, PT, 0x8, 0x80 ;  /* 0x000000000080981c */ /* 0x000fda000270e170 */
.L_x_11:
[----:B------:R-:W-:Y:S05]  /*0a70*/  BSYNC.RECONVERGENT B0 ;  /* 0x0000000000007941 */ /* 0x000fea0003800200 */
.L_x_10:
        /* <DEDUP_REMOVED lines=11> */
[----:B------:R-:W-:Y:S02]  /*0b30*/  IMAD R170, R172, 0x20, R171 ;  /* 0x00000020acaa7824 */ /* 0x000fe400078e02ab */
[----:B------:R-:W-:-:S03]  /*0b40*/  HFMA2 R174, R162, 1, 1, -R175 ;  /* 0x3c003c00a2ae7831 */ /* 0x000fc600001000af */
[----:B------:R-:W-:Y:S02]  /*0b50*/  IADD3 R171, PT, PT, R170, 0x20, RZ ;  /* 0x00000020aaab7810 */ /* 0x000fe40007ffe0ff */
[----:B------:R-:W-:-:S03]  /*0b60*/  IADD3 R172, PT, PT, R204, R170, RZ ;  /* 0x000000aaccac7210 */ /* 0x000fc60007ffe0ff */
[----:B------:R-:W-:Y:S02]  /*0b70*/  IMAD.IADD R173, R204, 0x1, R171 ;  /* 0x00000001ccad7824 */ /* 0x000fe400078e02ab */
[----:B------:R-:W-:-:S05]  /*0b80*/  HADD2 R175, R0.H0_H0, -R174 ;  /* 0x800000ae00af7230 */ /* 0x000fca0000000800 */
[----:B------:R-:W-:-:S05]  /*0b90*/  PRMT R162, R175, 0x7632, R174 ;  /* 0x00007632afa27816 */ /* 0x000fca00000000ae */
[-C--:B------:R-:W-:Y:S02]  /*0ba0*/  HMUL2 R175, R175.H0_H0, R162.reuse ;  /* 0x000000a2afaf7232 */ /* 0x080fe40000000800 */
[----:B------:R-:W-:Y:S02]  /*0bb0*/  HMUL2 R162, R174.H0_H0, R162 ;  /* 0x000000a2aea27232 */ /* 0x000fe40000000800 */
[CC--:B-----5:R-:W-:Y:S02]  /*0bc0*/  HMUL2 R174, R175.reuse.H0_H0, R195.reuse.H0_H0 ;  /* 0x200000c3afae7232 */ /* 0x0e0fe40000000800 */
[-C--:B------:R-:W-:Y:S02]  /*0bd0*/  HMUL2 R175, R175.H1_H1, R195.reuse.H0_H0 ;  /* 0x200000c3afaf7232 */ /* 0x080fe40000000c00 */
[CC--:B------:R-:W-:Y:S02]  /*0be0*/  HMUL2 R176, R162.reuse.H0_H0, R195.reuse.H0_H0 ;  /* 0x200000c3a2b07232 */ /* 0x0c0fe40000000800 */
[----:B------:R-:W-:-:S07]  /*0bf0*/  HMUL2 R177, R162.H1_H1, R195.H0_H0 ;  /* 0x200000c3a2b17232 */ /* 0x000fce0000000c00 */
.L_x_13:
[----:B------:R-:W-:Y:S05]  /*0c00*/  BSYNC.RECONVERGENT B0 ;  /* 0x0000000000007941 */ /* 0x000fea0003800200 */
.L_x_12:
[----:B------:R-:W-:Y:S01]  /*0c10*/  BSSY.RECONVERGENT B0, `(.L_x_14) ;  /* 0x000000b000007945 */ /* 0x000fe20003800200 */
[----:B------:R-:W-:Y:S01]  /*0c20*/  HFMA2 R165, R165, R198, 0.5, 0.5 ;  /* 0x38003800a5a57431 */ /* 0x000fe200000000c6 */
[----:B------:R-:W-:Y:S02]  /*0c30*/  PLOP3.LUT P1, PT, PT, PT, PT, 0x8, 0x80 ;  /* 0x000000000080781c */ /* 0x000fe40003f2e170 */
[----:B------:R-:W-:Y:S11]  /*0c40*/  @!P2 BRA `(.L_x_15) ;  /* 0x00000000001ca947 */ /* 0x000ff60003800000 */
[----:B------:R-:W0:Y:S01]  /*0c50*/  I2F.F16 R162, R160 ;  /* 0x000000a000a27306 */ /* 0x000e220000200c00 */
[C---:B------:R-:W-:Y:S02]  /*0c60*/  HSETP2.GT.AND P2, PT, R163.reuse.H0_H0, RZ.H0_H0, PT ;  /* 0x200000ffa3007234 */ /* 0x040fe40003f44800 */
[----:B0-----:R-:W-:-:S05]  /*0c70*/  HSETP2.GEU.AND P4, PT, R163.H1_H1, R162.H0_H0, PT ;  /* 0x200000a2a3007234 */ /* 0x001fca0003f8ec00 */
[----:B------:R-:W-:-:S13]  /*0c80*/  PLOP3.LUT P2, PT, P2, P4, PT, 0x8f, 0xf8 ;  /* 0x0000000000f8781c */ /* 0x000fda0001749177 */
[----:B------:R-:W0:Y:S02]  /*0c90*/  @!P2 I2F.F16 R162, R161 ;  /* 0x000000a100a2a306 */ /* 0x000e240000200c00 */
[----:B0-----:R-:W-:-:S05]  /*0ca0*/  @!P2 HSETP2.GEU.AND P4, PT, R163.H0_H0, R162.H0_H0, PT ;  /* 0x200000a2a300a234 */ /* 0x001fca0003f8e800 */
[----:B------:R-:W-:-:S13]  /*0cb0*/  @!P2 PLOP3.LUT P1, PT, P4, PT, PT, 0x8, 0x80 ;  /* 0x000000000080a81c */ /* 0x000fda000272e170 */
.L_x_15:
[----:B------:R-:W-:Y:S05]  /*0cc0*/  BSYNC.RECONVERGENT B0 ;  /* 0x0000000000007941 */ /* 0x000fea0003800200 */
.L_x_14:
[----:B------:R-:W-:Y:S01]  /*0cd0*/  BSSY.RECONVERGENT B0, `(.L_x_16) ;  /* 0x0000019000007945 */ /* 0x000fe20003800200 */
[----:B------:R-:W-:-:S03]  /*0ce0*/  HSETP2.GT.AND P5, PT, R165.H1_H1, RZ.H0_H0, PT ;  /* 0x200000ffa5007234 */ /* 0x000fc60003fa4c00 */
[----:B------:R-:W-:Y:S10]  /*0cf0*/  @!P1 BRA `(.L_x_17) ;  /* 0x0000000000589947 */ /* 0x000ff40003800000 */
[----:B------:R-:W0:Y:S01]  /*0d00*/  F2I.F16.FLOOR.NTZ R179, R163.H1 ;  /* 0x100000a300b37305 */ /* 0x000e220000107100 */
[----:B------:R-:W-:-:S04]  /*0d10*/  SHF.L.U32 R180, R2, 0x3, RZ ;  /* 0x0000000302b47819 */ /* 0x000fc800000006ff */
[----:B------:R-:W-:-:S03]  /*0d20*/  LOP3.LUT R183, R180, 0x18, RZ, 0xc0, !PT ;  /* 0x00000018b4b77812 */ /* 0x000fc600078ec0ff */
[----:B------:R1:W2:Y:S02]  /*0d30*/  F2I.F16.FLOOR.NTZ R162, R163 ;  /* 0x000000a300a27305 */ /* 0x0002a40000107100 */
[----:B0-----:R-:W-:-:S06]  /*0d40*/  IMAD R183, R204, R179, R183 ;  /* 0x000000b3ccb77224 */ /* 0x001fcc00078e02b7 */
[----:B------:R-:W-:Y:S01]  /*0d50*/  I2F.F16.RM R178, R179 ;  /* 0x000000b300b27306 */ /* 0x000fe20000204c00 */
[----:B-1----:R-:W-:-:S07]  /*0d60*/  PRMT R163, R163, 0x5432, R163 ;  /* 0x00005432a3a37816 */ /* 0x002fce00000000a3 */
[----:B--2---:R-:W0:Y:S02]  /*0d70*/  I2F.F16.RM R181, R162 ;  /* 0x000000a200b57306 */ /* 0x004e240000204c00 */
[----:B0-----:R-:W-:-:S05]  /*0d80*/  PRMT R178, R178, 0x5410, R181 ;  /* 0x00005410b2b27816 */ /* 0x001fca00000000b5 */
[----:B------:R-:W-:Y:S01]  /*0d90*/  HADD2 R180, R163, -R178 ;  /* 0x800000b2a3b47230 */ /* 0x000fe20000000000 */
[----:B------:R-:W-:-:S03]  /*0da0*/  LEA R178, R162, R183, 0x5 ;  /* 0x000000b7a2b27211 */ /* 0x000fc600078e28ff */
[----:B------:R-:W-:Y:S01]  /*0db0*/  HADD2 R181, R0.H0_H0, -R180 ;  /* 0x800000b400b57230 */ /* 0x000fe20000000800 */
[----:B------:R-:W-:Y:S01]  /*0dc0*/  IADD3 R184, PT, PT, R204, R178, RZ ;  /* 0x000000b2ccb87210 */ /* 0x000fe20007ffe0ff */
[----:B------:R-:W-:-:S03]  /*0dd0*/  VIADD R179, R178, 0x20 ;  /* 0x00000020b2b37836 */ /* 0x000fc60000000000 */
[----:B------:R-:W-:Y:S02]  /*0de0*/  PRMT R162, R181, 0x7632, R180 ;  /* 0x00007632b5a27816 */ /* 0x000fe400000000b4 */
[----:B------:R-:W-:-:S03]  /*0df0*/  IADD3 R185, PT, PT, R204, R179, RZ ;  /* 0x000000b3ccb97210 */ /* 0x000fc60007ffe0ff */
[-C--:B------:R-:W-:Y:S02]  /*0e00*/  HMUL2 R181, R181.H0_H0, R162.reuse ;  /* 0x000000a2b5b57232 */ /* 0x080fe40000000800 */
[----:B------:R-:W-:Y:S02]  /*0e10*/  HMUL2 R162, R180.H0_H0, R162 ;  /* 0x000000a2b4a27232 */ /* 0x000fe40000000800 */
[CC--:B-----5:R-:W-:Y:S02]  /*0e20*/  HMUL2 R180, R181.reuse.H0_H0, R195.reuse.H1_H1 ;  /* 0x300000c3b5b47232 */ /* 0x0e0fe40000000800 */
[-C--:B------:R-:W-:Y:S02]  /*0e30*/  HMUL2 R181, R181.H1_H1, R195.reuse.H1_H1 ;  /* 0x300000c3b5b57232 */ /* 0x080fe40000000c00 */
[CC--:B------:R-:W-:Y:S02]  /*0e40*/  HMUL2 R182, R162.reuse.H0_H0, R195.reuse.H1_H1 ;  /* 0x300000c3a2b67232 */ /* 0x0c0fe40000000800 */
[----:B------:R-:W-:-:S07]  /*0e50*/  HMUL2 R183, R162.H1_H1, R195.H1_H1 ;  /* 0x300000c3a2b77232 */ /* 0x000fce0000000c00 */
.L_x_17:
[----:B------:R-:W-:Y:S05]  /*0e60*/  BSYNC.RECONVERGENT B0 ;  /* 0x0000000000007941 */ /* 0x000fea0003800200 */
.L_x_16:
        /* <DEDUP_REMOVED lines=11> */
.L_x_19:
[----:B------:R-:W-:Y:S05]  /*0f20*/  BSYNC.RECONVERGENT B0 ;  /* 0x0000000000007941 */ /* 0x000fea0003800200 */
.L_x_18:
[----:B------:R-:W-:Y:S01]  /*0f30*/  BSSY.RECONVERGENT B0, `(.L_x_20) ;  /* 0x000001a000007945 */ /* 0x000fe20003800200 */
[----:B------:R-:W-:Y:S01]  /*0f40*/  HFMA2 R167, R167, R198, 0.5, 0.5 ;  /* 0x38003800a7a77431 */ /* 0x000fe200000000c6 */
[----:B------:R-:W-:Y:S02]  /*0f50*/  HSETP2.GT.AND P6, PT, R166.H1_H1, RZ.H0_H0, PT ;  /* 0x200000ffa6007234 */ /* 0x000fe40003fc4c00 */
[----:B------:R-:W-:Y:S11]  /*0f60*/  @!P2 BRA `(.L_x_21) ;  /* 0x000000000058a947 */ /* 0x000ff60003800000 */
[----:B------:R-:W0:Y:S01]  /*0f70*/  F2I.F16.FLOOR.NTZ R163, R164.H1 ;  /* 0x100000a400a37305 */ /* 0x000e220000107100 */
[----:B------:R-:W-:-:S05]  /*0f80*/  IMAD.SHL.U32 R188, R2, 0x8, RZ ;  /* 0x0000000802bc7824 */ /* 0x000fca00078e00ff */
[----:B------:R-:W-:Y:S02]  /*0f90*/  LOP3.LUT R188, R188, 0x18, RZ, 0xc0, !PT ;  /* 0x00000018bcbc7812 */ /* 0x000fe400078ec0ff */
[----:B------:R1:W2:Y:S08]  /*0fa0*/  F2I.F16.FLOOR.NTZ R162, R164 ;  /* 0x000000a400a27305 */ /* 0x0002b00000107100 */
[----:B0-----:R-:W-:Y:S01]  /*0fb0*/  I2F.F16.RM R186, R163 ;  /* 0x000000a300ba7306 */ /* 0x001fe20000204c00 */
[----:B-1----:R-:W-:-:S07]  /*0fc0*/  PRMT R164, R164, 0x5432, R164 ;  /* 0x00005432a4a47816 */ /* 0x002fce00000000a4 */
[----:B--2---:R-:W0:Y:S02]  /*0fd0*/  I2F.F16.RM R187, R162 ;  /* 0x000000a200bb7306 */ /* 0x004e240000204c00 */
[----:B0-----:R-:W-:Y:S01]  /*0fe0*/  PRMT R189, R186, 0x5410, R187 ;  /* 0x00005410babd7816 */ /* 0x001fe200000000bb */
[----:B------:R-:W-:-:S04]  /*0ff0*/  IMAD R187, R204, R163, R188 ;  /* 0x000000a3ccbb7224 */ /* 0x000fc800078e02bc */
[----:B------:R-:W-:Y:S01]  /*1000*/  HADD2 R188, R164, -R189 ;  /* 0x800000bda4bc7230 */ /* 0x000fe20000000000 */
[----:B------:R-:W-:-:S03]  /*1010*/  LEA R186, R162, R187, 0x5 ;  /* 0x000000bba2ba7211 */ /* 0x000fc600078e28ff */
[----:B------:R-:W-:Y:S01]  /*1020*/  HADD2 R189, R0.H0_H0, -R188 ;  /* 0x800000bc00bd7230 */ /* 0x000fe20000000800 */
[----:B------:R-:W-:-:S04]  /*1030*/  IADD3 R187, PT, PT, R186, 0x20, RZ ;  /* 0x00000020babb7810 */ /* 0x000fc80007ffe0ff */
[----:B------:R-:W-:-:S05]  /*1040*/  PRMT R163, R189, 0x7632, R188 ;  /* 0x00007632bda37816 */ /* 0x000fca00000000bc */
[-C--:B------:R-:W-:Y:S01]  /*1050*/  HMUL2 R162, R189.H0_H0, R163.reuse ;  /* 0x000000a3bda27232 */ /* 0x080fe20000000800 */
[C---:B------:R-:W-:Y:S01]  /*1060*/  IADD3 R189, PT, PT, R204.reuse, R187, RZ ;  /* 0x000000bbccbd7210 */ /* 0x040fe20007ffe0ff */
[----:B------:R-:W-:Y:S02]  /*1070*/  HMUL2 R163, R188.H0_H0, R163 ;  /* 0x000000a3bca37232 */ /* 0x000fe40000000800 */
[----:B------:R-:W-:Y:S02]  /*1080*/  IMAD.IADD R188, R204, 0x1, R186 ;  /* 0x00000001ccbc7824 */ /* 0x000fe400078e02ba */
[CC--:B-----5:R-:W-:Y:S02]  /*1090*/  HMUL2 R190, R162.reuse.H0_H0, R200.reuse.H0_H0 ;  /* 0x200000c8a2be7232 */ /* 0x0e0fe40000000800 */
[-C--:B------:R-:W-:Y:S02]  /*10a0*/  HMUL2 R191, R162.H1_H1, R200.reuse.H0_H0 ;  /* 0x200000c8a2bf7232 */ /* 0x080fe40000000c00 */
[----:B------:R-:W-:-:S02]  /*10b0*/  HMUL2 R192, R163.H0_H0, R200.H0_H0 ;  /* 0x200000c8a3c07232 */ /* 0x000fc40000000800 */
[----:B------:R-:W-:-:S07]  /*10c0*/  HMUL2 R193, R163.H1_H1, R200.H0_H0 ;  /* 0x200000c8a3c17232 */ /* 0x000fce0000000c00 */
.L_x_21:
[----:B------:R-:W-:Y:S05]  /*10d0*/  BSYNC.RECONVERGENT B0 ;  /* 0x0000000000007941 */ /* 0x000fea0003800200 */
.L_x_20:
        /* <DEDUP_REMOVED lines=10> */
.L_x_23:
[----:B------:R-:W-:Y:S05]  /*1180*/  BSYNC.RECONVERGENT B0 ;  /* 0x0000000000007941 */ /* 0x000fea0003800200 */
.L_x_22:
[----:B------:R-:W-:Y:S04]  /*1190*/  BSSY.RECONVERGENT B0, `(.L_x_24) ;  /* 0x0000018000007945 */ /* 0x000fe80003800200 */
[----:B------:R-:W-:Y:S05]  /*11a0*/  @!P3 BRA `(.L_x_25) ;  /* 0x000000000058b947 */ /* 0x000fea0003800000 */
[----:B------:R-:W0:Y:S01]  /*11b0*/  F2I.F16.FLOOR.NTZ R163, R165.H1 ;  /* 0x100000a500a37305 */ /* 0x000e220000107100 */
[----:B-----5:R-:W-:-:S04]  /*11c0*/  SHF.L.U32 R194, R2, 0x3, RZ ;  /* 0x0000000302c27819 */ /* 0x020fc800000006ff */
        /* <DEDUP_REMOVED lines=16> */
[CC--:B------:R-:W-:Y:S02]  /*12d0*/  HMUL2 R206, R194.reuse.H0_H0, R200.reuse.H1_H1 ;  /* 0x300000c8c2ce7232 */ /* 0x0c0fe40000000800 */
[-C--:B------:R-:W-:Y:S02]  /*12e0*/  HMUL2 R207, R194.H1_H1, R200.reuse.H1_H1 ;  /* 0x300000c8c2cf7232 */ /* 0x080fe40000000c00 */
[CC--:B------:R-:W-:Y:S02]  /*12f0*/  HMUL2 R208, R164.reuse.H0_H0, R200.reuse.H1_H1 ;  /* 0x300000c8a4d07232 */ /* 0x0c0fe40000000800 */
[----:B------:R-:W-:-:S07]  /*1300*/  HMUL2 R209, R164.H1_H1, R200.H1_H1 ;  /* 0x300000c8a4d17232 */ /* 0x000fce0000000c00 */
.L_x_25:
[----:B------:R-:W-:Y:S05]  /*1310*/  BSYNC.RECONVERGENT B0 ;  /* 0x0000000000007941 */ /* 0x000fea0003800200 */
.L_x_24:
[----:B------:R-:W-:Y:S01]  /*1320*/  BSSY.RECONVERGENT B0, `(.L_x_26) ;  /* 0x000000b000007945 */ /* 0x000fe20003800200 */
[----:B-----5:R-:W-:Y:S02]  /*1330*/  IADD3 R226, PT, PT, R11, R226, RZ ;  /* 0x000000e20be27210 */ /* 0x020fe40007ffe0ff */
[----:B------:R-:W-:Y:S01]  /*1340*/  PLOP3.LUT P4, PT, PT, PT, PT, 0x8, 0x80 ;  /* 0x000000000080781c */ /* 0x000fe20003f8e170 */
[----:B------:R-:W-:-:S12]  /*1350*/  @!P6 BRA `(.L_x_27) ;  /* 0x00000000001ce947 */ /* 0x000fd80003800000 */
[----:B------:R-:W0:Y:S01]  /*1360*/  I2F.F16 R163, R160 ;  /* 0x000000a000a37306 */ /* 0x000e220000200c00 */
[C---:B------:R-:W-:Y:S02]  /*1370*/  HSETP2.GT.AND P6, PT, R166.reuse.H0_H0, RZ.H0_H0, PT ;  /* 0x200000ffa6007234 */ /* 0x040fe40003fc4800 */
[----:B0-----:R-:W-:-:S05]  /*1380*/  HSETP2.GEU.AND P5, PT, R166.H1_H1, R163.H0_H0, PT ;  /* 0x200000a3a6007234 */ /* 0x001fca0003faec00 */
[----:B------:R-:W-:-:S13]  /*1390*/  PLOP3.LUT P5, PT, P6, P5, PT, 0x8f, 0xf8 ;  /* 0x0000000000f8781c */ /* 0x000fda00037ab177 */
[----:B------:R-:W0:Y:S02]  /*13a0*/  @!P5 I2F.F16 R163, R161 ;  /* 0x000000a100a3d306 */ /* 0x000e240000200c00 */
[----:B0-----:R-:W-:-:S05]  /*13b0*/  @!P5 HSETP2.GEU.AND P6, PT, R166.H0_H0, R163.H0_H0, PT ;  /* 0x200000a3a600d234 */ /* 0x001fca0003fce800 */
[----:B------:R-:W-:-:S13]  /*13c0*/  @!P5 PLOP3.LUT P4, PT, P6, PT, PT, 0x8, 0x80 ;  /* 0x000000000080d81c */ /* 0x000fda000378e170 */
.L_x_27:
[----:B------:R-:W-:Y:S05]  /*13d0*/  BSYNC.RECONVERGENT B0 ;  /* 0x0000000000007941 */ /* 0x000fea0003800200 */
.L_x_26:
[----:B------:R-:W-:Y:S04]  /*13e0*/  BSSY.RECONVERGENT B0, `(.L_x_28) ;  /* 0x0000018000007945 */ /* 0x000fe80003800200 */
[----:B------:R-:W-:Y:S05]  /*13f0*/  @!P4 BRA `(.L_x_29) ;  /* 0x000000000058c947 */ /* 0x000fea0003800000 */
[----:B------:R-:W0:Y:S01]  /*1400*/  F2I.F16.FLOOR.NTZ R163, R166.H1 ;  /* 0x100000a600a37305 */ /* 0x000e220000107100 */
[----:B------:R-:W-:-:S04]  /*1410*/  SHF.L.U32 R194, R2, 0x3, RZ ;  /* 0x0000000302c27819 */ /* 0x000fc800000006ff */
[----:B------:R-:W-:-:S03]  /*1420*/  LOP3.LUT R194, R194, 0x18, RZ, 0xc0, !PT ;  /* 0x00000018c2c27812 */ /* 0x000fc600078ec0ff */
[----:B------:R1:W2:Y:S02]  /*1430*/  F2I.F16.FLOOR.NTZ R162, R166 ;  /* 0x000000a600a27305 */ /* 0x0002a40000107100 */
[----:B0-----:R-:W-:-:S06]  /*1440*/  IMAD R215, R204, R163, R194 ;  /* 0x000000a3ccd77224 */ /* 0x001fcc00078e02c2 */
[----:B------:R-:W-:Y:S01]  /*1450*/  I2F.F16.RM R164, R163 ;  /* 0x000000a300a47306 */ /* 0x000fe20000204c00 */
[----:B-1----:R-:W-:Y:S01]  /*1460*/  PRMT R166, R166, 0x5432, R166 ;  /* 0x00005432a6a67816 */ /* 0x002fe200000000a6 */
[----:B--2---:R-:W-:-:S06]  /*1470*/  IMAD R215, R162, 0x20, R215 ;  /* 0x00000020a2d77824 */ /* 0x004fcc00078e02d7 */
[----:B------:R-:W0:Y:S01]  /*1480*/  I2F.F16.RM R165, R162 ;  /* 0x000000a200a57306 */ /* 0x000e220000204c00 */
[----:B------:R-:W-:Y:S02]  /*1490*/  IADD3 R217, PT, PT, R215, 0x20, RZ ;  /* 0x00000020d7d97810 */ /* 0x000fe40007ffe0ff */
[----:B------:R-:W-:-:S03]  /*14a0*/  IADD3 R219, PT, PT, R204, R215, RZ ;  /* 0x000000d7ccdb7210 */ /* 0x000fc60007ffe0ff */
[----:B------:R-:W-:Y:S01]  /*14b0*/  IMAD.IADD R221, R204, 0x1, R217 ;  /* 0x00000001ccdd7824 */ /* 0x000fe200078e02d9 */
[----:B0-----:R-:W-:-:S05]  /*14c0*/  PRMT R165, R164, 0x5410, R165 ;  /* 0x00005410a4a57816 */ /* 0x001fca00000000a5 */
[----:B------:R-:W-:-:S04]  /*14d0*/  HFMA2 R164, R166, 1, 1, -R165 ;  /* 0x3c003c00a6a47831 */ /* 0x000fc800001000a5 */
[----:B------:R-:W-:-:S05]  /*14e0*/  HADD2 R165, R0.H0_H0, -R164 ;  /* 0x800000a400a57230 */ /* 0x000fca0000000800 */
[----:B------:R-:W-:-:S05]  /*14f0*/  PRMT R162, R165, 0x7632, R164 ;  /* 0x00007632a5a27816 */ /* 0x000fca00000000a4 */
[-C--:B------:R-:W-:Y:S02]  /*1500*/  HMUL2 R165, R165.H0_H0, R162.reuse ;  /* 0x000000a2a5a57232 */ /* 0x080fe40000000800 */
[----:B------:R-:W-:Y:S02]  /*1510*/  HMUL2 R164, R164.H0_H0, R162 ;  /* 0x000000a2a4a47232 */ /* 0x000fe40000000800 */
[CC--:B------:R-:W-:Y:S02]  /*1520*/  HMUL2 R210, R165.reuse.H0_H0, R201.reuse.H0_H0 ;  /* 0x200000c9a5d27232 */ /* 0x0c0fe40000000800 */
[-C--:B------:R-:W-:Y:S02]  /*1530*/  HMUL2 R212, R165.H1_H1, R201.reuse.H0_H0 ;  /* 0x200000c9a5d47232 */ /* 0x080fe40000000c00 */
[CC--:B------:R-:W-:Y:S02]  /*1540*/  HMUL2 R214, R164.reuse.H0_H0, R201.reuse.H0_H0 ;  /* 0x200000c9a4d67232 */ /* 0x0c0fe40000000800 */
[----:B------:R-:W-:-:S07]  /*1550*/  HMUL2 R216, R164.H1_H1, R201.H0_H0 ;  /* 0x200000c9a4d87232 */ /* 0x000fce0000000c00 */
.L_x_29:
[----:B------:R-:W-:Y:S05]  /*1560*/  BSYNC.RECONVERGENT B0 ;  /* 0x0000000000007941 */ /* 0x000fea0003800200 */
.L_x_28:
[----:B------:R-:W-:Y:S01]  /*1570*/  HSETP2.GT.AND P6, PT, R167.H1_H1, RZ.H0_H0, PT ;  /* 0x200000ffa7007234 */ /* 0x000fe20003fc4c00 */
[----:B------:R-:W-:Y:S01]  /*1580*/  BSSY.RECONVERGENT B0, `(.L_x_30) ;  /* 0x000000e000007945 */ /* 0x000fe20003800200 */
[----:B------:R-:W-:Y:S02]  /*1590*/  IADD3 R6, PT, PT, R6, 0x1, RZ ;  /* 0x0000000106067810 */ /* 0x000fe40007ffe0ff */
[----:B------:R-:W-:Y:S02]  /*15a0*/  SHF.L.U32 R226, R226, 0x5, RZ ;  /* 0x00000005e2e27819 */ /* 0x000fe400000006ff */
[----:B------:R-:W-:-:S07]  /*15b0*/  PLOP3.LUT P5, PT, PT, PT, PT, 0x8, 0x80 ;  /* 0x000000000080781c */ /* 0x000fce0003fae170 */
[----:B------:R-:W-:Y:S06]  /*15c0*/  @!P6 BRA `(.L_x_31) ;  /* 0x000000000024e947 */ /* 0x000fec0003800000 */
[----:B------:R-:W0:Y:S01]  /*15d0*/  I2F.F16 R160, R160 ;  /* 0x000000a000a07306 */ /* 0x000e220000200c00 */
[----:B------:R-:W-:Y:S02]  /*15e0*/  P2R R163, PR, RZ, 0x1 ;  /* 0x00000001ffa37803 */ /* 0x000fe40000000000 */
[C---:B------:R-:W-:Y:S02]  /*15f0*/  HSETP2.GT.AND P0, PT, R167.reuse.H0_H0, RZ.H0_H0, PT ;  /* 0x200000ffa7007234 */ /* 0x040fe40003f04800 */
[----:B0-----:R-:W-:-:S05]  /*1600*/  HSETP2.GEU.AND P6, PT, R167.H1_H1, R160.H0_H0, PT ;  /* 0x200000a0a7007234 */ /* 0x001fca0003fcec00 */
[----:B------:R-:W-:-:S13]  /*1610*/  PLOP3.LUT P6, PT, P0, P6, PT, 0x8f, 0xf8 ;  /* 0x0000000000f8781c */ /* 0x000fda00007cd177 */
[----:B------:R-:W0:Y:S02]  /*1620*/  @!P6 I2F.F16 R162, R161 ;  /* 0x000000a100a2e306 */ /* 0x000e240000200c00 */
[----:B0-----:R-:W-:-:S05]  /*1630*/  @!P6 HSETP2.GEU.AND P0, PT, R167.H0_H0, R162.H0_H0, PT ;  /* 0x200000a2a700e234 */ /* 0x001fca0003f0e800 */
[----:B------:R-:W-:Y:S02]  /*1640*/  @!P6 PLOP3.LUT P5, PT, P0, PT, PT, 0x8, 0x80 ;  /* 0x000000000080e81c */ /* 0x000fe400007ae170 */
[----:B------:R-:W-:-:S13]  /*1650*/  ISETP.NE.AND P0, PT, R163, RZ, PT ;  /* 0x000000ffa300720c */ /* 0x000fda0003f05270 */
.L_x_31:
[----:B------:R-:W-:Y:S05]  /*1660*/  BSYNC.RECONVERGENT B0 ;  /* 0x0000000000007941 */ /* 0x000fea0003800200 */
.L_x_30:
[----:B------:R-:W-:Y:S01]  /*1670*/  ISETP.NE.AND P6, PT, R6, 0x4, PT ;  /* 0x000000040600780c */ /* 0x000fe20003fc5270 */
[----:B------:R-:W-:Y:S01]  /*1680*/  BSSY.RECONVERGENT B0, `(.L_x_32) ;  /* 0x000001a000007945 */ /* 0x000fe20003800200 */
[----:B------:R-:W-:-:S11]  /*1690*/  LOP3.LUT R13, R13, 0xfffffffb, RZ, 0xc0, !PT ;  /* 0xfffffffb0d0d7812 */ /* 0x000fd600078ec0ff */
[----:B------:R-:W-:Y:S01]  /*16a0*/  @P6 LOP3.LUT R13, R13, 0x4, RZ, 0xfc, !PT ;  /* 0x000000040d0d6812 */ /* 0x000fe200078efcff */
[----:B------:R-:W-:Y:S06]  /*16b0*/  @!P5 BRA `(.L_x_33) ;  /* 0x000000000058d947 */ /* 0x000fec0003800000 */
[----:B------:R-:W0:Y:S01]  /*16c0*/  F2I.F16.FLOOR.NTZ R161, R167.H1 ;  /* 0x100000a700a17305 */ /* 0x000e220000107100 */
[----:B------:R-:W-:-:S05]  /*16d0*/  IMAD.SHL.U32 R164, R2, 0x8, RZ ;  /* 0x0000000802a47824 */ /* 0x000fca00078e00ff */
[----:B------:R-:W-:Y:S02]  /*16e0*/  LOP3.LUT R164, R164, 0x18, RZ, 0xc0, !PT ;  /* 0x00000018a4a47812 */ /* 0x000fe400078ec0ff */
[----:B------:R1:W2:Y:S03]  /*16f0*/  F2I.F16.FLOOR.NTZ R160, R167 ;  /* 0x000000a700a07305 */ /* 0x0002a60000107100 */
[----:B0-----:R-:W-:-:S05]  /*1700*/  IMAD R223, R204, R161, R164 ;  /* 0x000000a1ccdf7224 */ /* 0x001fca00078e02a4 */
[----:B------:R-:W-:Y:S01]  /*1710*/  I2F.F16.RM R162, R161 ;  /* 0x000000a100a27306 */ /* 0x000fe20000204c00 */
[----:B-1----:R-:W-:Y:S02]  /*1720*/  PRMT R167, R167, 0x5432, R167 ;  /* 0x00005432a7a77816 */ /* 0x002fe400000000a7 */
[----:B--2---:R-:W-:-:S05]  /*1730*/  LEA R223, R160, R223, 0x5 ;  /* 0x000000dfa0df7211 */ /* 0x004fca00078e28ff */
[----:B------:R-:W0:Y:S01]  /*1740*/  I2F.F16.RM R163, R160 ;  /* 0x000000a000a37306 */ /* 0x000e220000204c00 */
[----:B------:R-:W-:Y:S01]  /*1750*/  IADD3 R225, PT, PT, R223, 0x20, RZ ;  /* 0x00000020dfe17810 */ /* 0x000fe20007ffe0ff */
[----:B------:R-:W-:-:S03]  /*1760*/  IMAD.IADD R227, R204, 0x1, R223 ;  /* 0x00000001cce37824 */ /* 0x000fc600078e02df */
[----:B------:R-:W-:Y:S02]  /*1770*/  IADD3 R229, PT, PT, R204, R225, RZ ;  /* 0x000000e1cce57210 */ /* 0x000fe40007ffe0ff */
[----:B0-----:R-:W-:-:S05]  /*1780*/  PRMT R162, R162, 0x5410, R163 ;  /* 0x00005410a2a27816 */ /* 0x001fca00000000a3 */
[----:B------:R-:W-:-:S04]  /*1790*/  HFMA2 R162, R167, 1, 1, -R162 ;  /* 0x3c003c00a7a27831 */ /* 0x000fc800001000a2 */
        /* <DEDUP_REMOVED lines=8> */
.L_x_33:
[----:B------:R-:W-:Y:S05]  /*1820*/  BSYNC.RECONVERGENT B0 ;  /* 0x0000000000007941 */ /* 0x000fea0003800200 */
.L_x_32:
[----:B------:R-:W-:Y:S02]  /*1830*/  P2R R162, PR, RZ, 0x20 ;  /* 0x00000020ffa27803 */ /* 0x000fe40000000000 */
[----:B------:R-:W-:Y:S02]  /*1840*/  LOP3.LUT P5, RZ, R13, 0x2, RZ, 0xc0, !PT ;  /* 0x000000020dff7812 */ /* 0x000fe400078ac0ff */
[----:B------:R-:W-:Y:S02]  /*1850*/  SHF.R.S32.HI R161, RZ, 0x1f, R226 ;  /* 0x0000001fffa17819 */ /* 0x000fe400000114e2 */
[----:B------:R-:W-:-:S04]  /*1860*/  LEA R160, P6, R226, UR8, 0x1 ;  /* 0x00000008e2a07c11 */ /* 0x000fc8000f8c08ff */
[----:B------:R-:W-:Y:S02]  /*1870*/  LEA.HI.X R161, R226, UR9, R161, 0x1, P6 ;  /* 0x00000009e2a17c11 */ /* 0x000fe4000b0f0ca1 */
[----:B------:R-:W-:-:S03]  /*1880*/  LOP3.LUT P6, RZ, R13, 0x1, RZ, 0xc0, !PT ;  /* 0x000000010dff7812 */ /* 0x000fc600078cc0ff */
[----:B------:R-:W-:-:S05]  /*1890*/  @P5 IMAD.WIDE R164, R14, 0x2, R160 ;  /* 0x000000020ea45825 */ /* 0x000fca00078e02a0 */
[----:B------:R0:W2:Y:S01]  /*18a0*/  @P5 LDG.E.128 R32, desc[UR6][R164.64] ;  /* 0x00000006a4205981 */ /* 0x0000a2000c1e1d00 */
[----:B------:R-:W-:Y:S01]  /*18b0*/  @P0 IMAD.WIDE R198, R170, 0x2, R160 ;  /* 0x00000002aac60825 */ /* 0x000fe200078e02a0 */
[----:B------:R-:W-:-:S03]  /*18c0*/  ISETP.NE.AND P5, PT, R162, RZ, PT ;  /* 0x000000ffa200720c */ /* 0x000fc60003fa5270 */
[--C-:B------:R-:W-:Y:S01]  /*18d0*/  @P6 IMAD.WIDE R200, R22, 0x2, R160.reuse ;  /* 0x0000000216c86825 */ /* 0x100fe200078e02a0 */
[----:B------:R-:W3:Y:S04]  /*18e0*/  @P0 LDG.E.128 R40, desc[UR6][R198.64] ;  /* 0x00000006c6280981 */ /* 0x000ee8000c1e1d00 */
[----:B------:R1:W4:Y:S01]  /*18f0*/  @P6 LDG.E.128 R36, desc[UR6][R200.64] ;  /* 0x00000006c8246981 */ /* 0x000322000c1e1d00 */
[--C-:B------:R-:W-:Y:S01]  /*1900*/  @P1 IMAD.WIDE R194, R178, 0x2, R160.reuse ;  /* 0x00000002b2c21825 */ /* 0x100fe200078e02a0 */
[----:B------:R-:W-:Y:S02]  /*1910*/  P2R R204, PR, RZ, 0x40 ;  /* 0x00000040ffcc7803 */ /* 0x000fe40000000000 */
[----:B------:R-:W-:Y:S02]  /*1920*/  LOP3.LUT P6, RZ, R13, 0x2, RZ, 0xc0, !PT ;  /* 0x000000020dff7812 */ /* 0x000fe400078cc0ff */
[----:B------:R5:W3:Y:S01]  /*1930*/  @P1 LDG.E.128 R44, desc[UR6][R194.64] ;  /* 0x00000006c22c1981 */ /* 0x000ae2000c1e1d00 */
[----:B------:R-:W-:-:S05]  /*1940*/  @P2 IMAD.WIDE R166, R186, 0x2, R160 ;  /* 0x00000002baa62825 */ /* 0x000fca00078e02a0 */
[----:B------:R5:W3:Y:S01]  /*1950*/  @P2 LDG.E.128 R48, desc[UR6][R166.64] ;  /* 0x00000006a6302981 */ /* 0x000ae2000c1e1d00 */
[----:B------:R-:W-:-:S05]  /*1960*/  @P3 IMAD.WIDE R162, R202, 0x2, R160 ;  /* 0x00000002caa23825 */ /* 0x000fca00078e02a0 */
[----:B------:R5:W3:Y:S01]  /*1970*/  @P3 LDG.E.128 R52, desc[UR6][R162.64] ;  /* 0x00000006a2343981 */ /* 0x000ae2000c1e1d00 */
[----:B0-----:R-:W-:-:S05]  /*1980*/  @P4 IMAD.WIDE R164, R215, 0x2, R160 ;  /* 0x00000002d7a44825 */ /* 0x001fca00078e02a0 */
[----:B------:R0:W3:Y:S01]  /*1990*/  @P4 LDG.E.128 R56, desc[UR6][R164.64] ;  /* 0x00000006a4384981 */ /* 0x0000e2000c1e1d00 */
[----:B-1----:R-:W-:-:S05]  /*19a0*/  @P5 IMAD.WIDE R200, R223, 0x2, R160 ;  /* 0x00000002dfc85825 */ /* 0x002fca00078e02a0 */
[----:B------:R1:W3:Y:S01]  /*19b0*/  @P5 LDG.E.128 R60, desc[UR6][R200.64] ;  /* 0x00000006c83c5981 */ /* 0x0002e2000c1e1d00 */
[----:B------:R-:W-:-:S05]  /*19c0*/  @P6 IMAD.WIDE R198, R15, 0x2, R160 ;  /* 0x000000020fc66825 */ /* 0x000fca00078e02a0 */
[----:B------:R1:W3:Y:S01]  /*19d0*/  @P6 LDG.E.128 R64, desc[UR6][R198.64] ;  /* 0x00000006c6406981 */ /* 0x0002e2000c1e1d00 */
[----:B------:R-:W-:-:S13]  /*19e0*/  ISETP.NE.AND P6, PT, R204, RZ, PT ;  /* 0x000000ffcc00720c */ /* 0x000fda0003fc5270 */
[----:B-----5:R-:W-:-:S05]  /*19f0*/  @P6 IMAD.WIDE R194, R23, 0x2, R160 ;  /* 0x0000000217c26825 */ /* 0x020fca00078e02a0 */
        /* <DEDUP_REMOVED lines=8> */
[----:B------:R-:W3:Y:S01]  /*1a80*/  @P3 LDG.E.128 R84, desc[UR6][R200.64] ;  /* 0x00000006c8543981 */ /* 0x000ee2000c1e1d00 */
[----:B------:R-:W-:-:S05]  /*1a90*/  @P4 IMAD.WIDE R198, R217, 0x2, R160 ;  /* 0x00000002d9c64825 */ /* 0x000fca00078e02a0 */
[----:B------:R-:W3:Y:S01]  /*1aa0*/  @P4 LDG.E.128 R88, desc[UR6][R198.64] ;  /* 0x00000006c6584981 */ /* 0x000ee2000c1e1d00 */
[----:B------:R-:W-:Y:S02]  /*1ab0*/  P2R R204, PR, RZ, 0x40 ;  /* 0x00000040ffcc7803 */ /* 0x000fe40000000000 */
[----:B------:R-:W-:Y:S01]  /*1ac0*/  LOP3.LUT P6, RZ, R13, 0x2, RZ, 0xc0, !PT ;  /* 0x000000020dff7812 */ /* 0x000fe200078cc0ff */
[----:B-----5:R-:W-:-:S05]  /*1ad0*/  @P5 IMAD.WIDE R194, R225, 0x2, R160 ;  /* 0x00000002e1c25825 */ /* 0x020fca00078e02a0 */
[----:B------:R-:W5:Y:S07]  /*1ae0*/  @P5 LDG.E.128 R92, desc[UR6][R194.64] ;  /* 0x00000006c25c5981 */ /* 0x000f6e000c1e1d00 */
[----:B------:R-:W-:-:S05]  /*1af0*/  @P6 IMAD.WIDE R166, R16, 0x2, R160 ;  /* 0x0000000210a66825 */ /* 0x000fca00078e02a0 */
[----:B------:R-:W5:Y:S01]  /*1b00*/  @P6 LDG.E.128 R96, desc[UR6][R166.64] ;  /* 0x00000006a6606981 */ /* 0x000f62000c1e1d00 */
[----:B------:R-:W-:-:S04]  /*1b10*/  ISETP.NE.AND P6, PT, R204, RZ, PT ;  /* 0x000000ffcc00720c */ /* 0x000fc80003fc5270 */
[----:B------:R-:W-:-:S09]  /*1b20*/  P2R R204, PR, RZ, 0x40 ;  /* 0x00000040ffcc7803 */ /* 0x000fd20000000000 */
[----:B------:R-:W-:-:S05]  /*1b30*/  @P6 IMAD.WIDE R162, R168, 0x2, R160 ;  /* 0x00000002a8a26825 */ /* 0x000fca00078e02a0 */
[----:B------:R-:W5:Y:S01]  /*1b40*/  @P6 LDG.E.128 R100, desc[UR6][R162.64] ;  /* 0x00000006a2646981 */ /* 0x000f62000c1e1d00 */
[----:B------:R-:W-:Y:S01]  /*1b50*/  LOP3.LUT P6, RZ, R13, 0x2, RZ, 0xc0, !PT ;  /* 0x000000020dff7812 */ /* 0x000fe200078cc0ff */
[----:B0-----:R-:W-:-:S05]  /*1b60*/  @P0 IMAD.WIDE R164, R172, 0x2, R160 ;  /* 0x00000002aca40825 */ /* 0x001fca00078e02a0 */
[----:B------:R0:W5:Y:S07]  /*1b70*/  @P0 LDG.E.128 R104, desc[UR6][R164.64] ;  /* 0x00000006a4680981 */ /* 0x00016e000c1e1d00 */
[----:B0-----:R-:W-:-:S05]  /*1b80*/  @P6 IMAD.WIDE R164, R17, 0x2, R160 ;  /* 0x0000000211a46825 */ /* 0x001fca00078e02a0 */
[----:B------:R-:W5:Y:S01]  /*1b90*/  @P6 LDG.E.128 R128, desc[UR6][R164.64] ;  /* 0x00000006a4806981 */ /* 0x000f62000c1e1d00 */
[----:B------:R-:W-:-:S05]  /*1ba0*/  @P1 IMAD.WIDE R200, R184, 0x2, R160 ;  /* 0x00000002b8c81825 */ /* 0x000fca00078e02a0 */
        /* <DEDUP_REMOVED lines=8> */
[----:B------:R0:W5:Y:S01]  /*1c30*/  @P5 LDG.E.128 R124, desc[UR6][R162.64] ;  /* 0x00000006a27c5981 */ /* 0x000162000c1e1d00 */
[C---:B--2---:R-:W-:Y:S02]  /*1c40*/  @P6 HFMA2 R28, R18.reuse, R32, R9 ;  /* 0x00000020121c6231 */ /* 0x044fe40000000009 */
[C---:B------:R-:W-:Y:S02]  /*1c50*/  @P6 HFMA2 R30, R18.reuse, R34, R7 ;  /* 0x00000022121e6231 */ /* 0x040fe40000000007 */
[C---:B------:R-:W-:Y:S02]  /*1c60*/  @P6 HFMA2 R29, R18.reuse, R33, R10 ;  /* 0x00000021121d6231 */ /* 0x040fe4000000000a */
[----:B------:R-:W-:-:S03]  /*1c70*/  @P6 HFMA2 R31, R18, R35, R8 ;  /* 0x00000023121f6231 */ /* 0x000fc60000000008 */
[----:B------:R-:W-:Y:S01]  /*1c80*/  @P6 IMAD.MOV.U32 R10, RZ, RZ, R29 ;  /* 0x000000ffff0a6224 */ /* 0x000fe200078e001d */
[----:B------:R-:W-:Y:S02]  /*1c90*/  @P6 MOV R9, R28 ;  /* 0x0000001c00096202 */ /* 0x000fe40000000f00 */
[----:B------:R-:W-:Y:S02]  /*1ca0*/  @P6 MOV R7, R30 ;  /* 0x0000001e00076202 */ /* 0x000fe40000000f00 */
[----:B------:R-:W-:Y:S02]  /*1cb0*/  @P6 MOV R8, R31 ;  /* 0x0000001f00086202 */ /* 0x000fe40000000f00 */
[----:B------:R-:W-:-:S13]  /*1cc0*/  ISETP.NE.AND P6, PT, R204, RZ, PT ;  /* 0x000000ffcc00720c */ /* 0x000fda0003fc5270 */
[C---:B----4-:R-:W-:Y:S02]  /*1cd0*/  @P6 HFMA2 R28, R24.reuse, R36, R9 ;  /* 0x00000024181c6231 */ /* 0x050fe40000000009 */
[----:B------:R-:W-:-:S03]  /*1ce0*/  @P6 HFMA2 R30, R24, R38, R7 ;  /* 0x00000026181e6231 */ /* 0x000fc60000000007 */
[----:B------:R-:W-:Y:S02]  /*1cf0*/  @P6 IMAD.MOV.U32 R9, RZ, RZ, R28 ;  /* 0x000000ffff096224 */ /* 0x000fe400078e001c */
[----:B------:R-:W-:-:S03]  /*1d00*/  @P6 MOV R7, R30 ;  /* 0x0000001e00076202 */ /* 0x000fc60000000f00 */
[C---:B---3--:R-:W-:Y:S02]  /*1d10*/  @P0 HFMA2 R28, R174.reuse, R40, R9 ;  /* 0x00000028ae1c0231 */ /* 0x048fe40000000009 */
[----:B------:R-:W-:-:S03]  /*1d20*/  @P0 HFMA2 R30, R174, R42, R7 ;  /* 0x0000002aae1e0231 */ /* 0x000fc60000000007 */
[----:B------:R-:W-:Y:S02]  /*1d30*/  @P0 MOV R9, R28 ;  /* 0x0000001c00090202 */ /* 0x000fe40000000f00 */
[----:B------:R-:W-:-:S03]  /*1d40*/  @P0 IMAD.MOV.U32 R7, RZ, RZ, R30 ;  /* 0x000000ffff070224 */ /* 0x000fc600078e001e */
[C---:B------:R-:W-:Y:S02]  /*1d50*/  @P1 HFMA2 R28, R180.reuse, R44, R9 ;  /* 0x0000002cb41c1231 */ /* 0x040fe40000000009 */
[----:B------:R-:W-:Y:S02]  /*1d60*/  @P1 HFMA2 R30, R180, R46, R7 ;  /* 0x0000002eb41e1231 */ /* 0x000fe40000000007 */
[C---:B------:R-:W-:Y:S02]  /*1d70*/  @P6 HFMA2 R29, R24.reuse, R37, R10 ;  /* 0x00000025181d6231 */ /* 0x040fe4000000000a */
[----:B------:R-:W-:Y:S01]  /*1d80*/  @P6 HFMA2 R31, R24, R39, R8 ;  /* 0x00000027181f6231 */ /* 0x000fe20000000008 */
[----:B------:R-:W-:Y:S02]  /*1d90*/  @P1 MOV R9, R28 ;  /* 0x0000001c00091202 */ /* 0x000fe40000000f00 */
[----:B------:R-:W-:-:S03]  /*1da0*/  @P1 MOV R7, R30 ;  /* 0x0000001e00071202 */ /* 0x000fc60000000f00 */
[C---:B------:R-:W-:Y:S02]  /*1db0*/  @P2 HFMA2 R28, R190.reuse, R48, R9 ;  /* 0x00000030be1c2231 */ /* 0x040fe40000000009 */
[----:B------:R-:W-:Y:S01]  /*1dc0*/  @P2 HFMA2 R30, R190, R50, R7 ;  /* 0x00000032be1e2231 */ /* 0x000fe20000000007 */
[----:B------:R-:W-:Y:S01]  /*1dd0*/  @P6 MOV R10, R29 ;  /* 0x0000001d000a6202 */ /* 0x000fe20000000f00 */
[----:B------:R-:W-:-:S04]  /*1de0*/  @P6 IMAD.MOV.U32 R8, RZ, RZ, R31 ;  /* 0x000000ffff086224 */ /* 0x000fc800078e001f */
[C---:B------:R-:W-:Y:S02]  /*1df0*/  @P0 HFMA2 R29, R174.reuse, R41, R10 ;  /* 0x00000029ae1d0231 */ /* 0x040fe4000000000a */
[----:B------:R-:W-:Y:S02]  /*1e00*/  @P0 HFMA2 R31, R174, R43, R8 ;  /* 0x0000002bae1f0231 */ /* 0x000fe40000000008 */
[----:B------:R-:W-:Y:S01]  /*1e10*/  @P2 IMAD.MOV.U32 R9, RZ, RZ, R28 ;  /* 0x000000ffff092224 */ /* 0x000fe200078e001c */
[----:B------:R-:W-:Y:S02]  /*1e20*/  @P2 MOV R7, R30 ;  /* 0x0000001e00072202 */ /* 0x000fe40000000f00 */
[----:B------:R-:W-:Y:S02]  /*1e30*/  @P0 MOV R10, R29 ;  /* 0x0000001d000a0202 */ /* 0x000fe40000000f00 */
[----:B------:R-:W-:Y:S01]  /*1e40*/  @P0 MOV R8, R31 ;  /* 0x0000001f00080202 */ /* 0x000fe20000000f00 */
[----:B------:R-:W-:-:S02]  /*1e50*/  @P3 HFMA2 R28, R206, R52, R9 ;  /* 0x00000034ce1c3231 */ /* 0x000fc40000000009 */
[----:B------:R-:W-:Y:S02]  /*1e60*/  @P3 HFMA2 R30, R206, R54, R7 ;  /* 0x00000036ce1e3231 */ /* 0x000fe40000000007 */
[C---:B------:R-:W-:Y:S02]  /*1e70*/  @P1 HFMA2 R29, R180.reuse, R45, R10 ;  /* 0x0000002db41d1231 */ /* 0x040fe4000000000a */
[----:B------:R-:W-:-:S03]  /*1e80*/  @P1 HFMA2 R31, R180, R47, R8 ;  /* 0x0000002fb41f1231 */ /* 0x000fc60000000008 */
[----:B------:R-:W-:Y:S02]  /*1e90*/  @P1 IMAD.MOV.U32 R10, RZ, RZ, R29 ;  /* 0x000000ffff0a1224 */ /* 0x000fe400078e001d */
[----:B------:R-:W-:Y:S02]  /*1ea0*/  @P1 MOV R8, R31 ;  /* 0x0000001f00081202 */ /* 0x000fe40000000f00 */
[----:B------:R-:W-:Y:S01]  /*1eb0*/  @P3 MOV R9, R28 ;  /* 0x0000001c00093202 */ /* 0x000fe20000000f00 */
[----:B------:R-:W-:Y:S02]  /*1ec0*/  @P3 IMAD.MOV.U32 R7, RZ, RZ, R30 ;  /* 0x000000ffff073224 */ /* 0x000fe400078e001e */
[C---:B------:R-:W-:Y:S02]  /*1ed0*/  @P2 HFMA2 R29, R190.reuse, R49, R10 ;  /* 0x00000031be1d2231 */ /* 0x040fe4000000000a */
[----:B------:R-:W-:Y:S02]  /*1ee0*/  @P2 HFMA2 R31, R190, R51, R8 ;  /* 0x00000033be1f2231 */ /* 0x000fe40000000008 */
[----:B------:R-:W-:-:S02]  /*1ef0*/  @P4 HFMA2 R28, R210, R56, R9 ;  /* 0x00000038d21c4231 */ /* 0x000fc40000000009 */
[----:B------:R-:W-:Y:S01]  /*1f00*/  @P4 HFMA2 R30, R210, R58, R7 ;  /* 0x0000003ad21e4231 */ /* 0x000fe20000000007 */
[----:B------:R-:W-:Y:S01]  /*1f10*/  @P2 MOV R10, R29 ;  /* 0x0000001d000a2202 */ /* 0x000fe20000000f00 */
[----:B------:R-:W-:-:S04]  /*1f20*/  @P2 IMAD.MOV.U32 R8, RZ, RZ, R31 ;  /* 0x000000ffff082224 */ /* 0x000fc800078e001f */
[C---:B------:R-:W-:Y:S02]  /*1f30*/  @P3 HFMA2 R29, R206.reuse, R53, R10 ;  /* 0x00000035ce1d3231 */ /* 0x040fe4000000000a */
[----:B------:R-:W-:Y:S01]  /*1f40*/  @P3 HFMA2 R31, R206, R55, R8 ;  /* 0x00000037ce1f3231 */ /* 0x000fe20000000008 */
[----:B------:R-:W-:Y:S02]  /*1f50*/  @P4 MOV R9, R28 ;  /* 0x0000001c00094202 */ /* 0x000fe40000000f00 */
[----:B------:R-:W-:Y:S02]  /*1f60*/  @P4 MOV R7, R30 ;  /* 0x0000001e00074202 */ /* 0x000fe40000000f00 */
[----:B------:R-:W-:Y:S02]  /*1f70*/  @P3 MOV R10, R29 ;  /* 0x0000001d000a3202 */ /* 0x000fe40000000f00 */
[----:B------:R-:W-:Y:S01]  /*1f80*/  @P3 MOV R8, R31 ;  /* 0x0000001f00083202 */ /* 0x000fe20000000f00 */
[----:B------:R-:W-:-:S02]  /*1f90*/  @P5 HFMA2 R28, R218, R60, R9 ;  /* 0x0000003cda1c5231 */ /* 0x000fc40000000009 */
[----:B------:R-:W-:Y:S02]  /*1fa0*/  @P5 HFMA2 R30, R218, R62, R7 ;  /* 0x0000003eda1e5231 */ /* 0x000fe40000000007 */
[C---:B------:R-:W-:Y:S01]  /*1fb0*/  @P4 HFMA2 R29, R210.reuse, R57, R10 ;  /* 0x00000039d21d4231 */ /* 0x040fe2000000000a */
[----:B0-----:R-:W-:Y:S01]  /*1fc0*/  P2R R162, PR, RZ, 0x40 ;  /* 0x00000040ffa27803 */ /* 0x001fe20000000000 */
[----:B------:R-:W-:Y:S01]  /*1fd0*/  @P4 HFMA2 R31, R210, R59, R8 ;  /* 0x0000003bd21f4231 */ /* 0x000fe20000000008 */
[----:B------:R-:W-:Y:S02]  /*1fe0*/  LOP3.LUT P6, RZ, R13, 0x2, RZ, 0xc0, !PT ;  /* 0x000000020dff7812 */ /* 0x000fe400078cc0ff */
[----:B------:R-:W-:Y:S02]  /*1ff0*/  @P4 IMAD.MOV.U32 R10, RZ, RZ, R29 ;  /* 0x000000ffff0a4224 */ /* 0x000fe400078e001d */
[----:B------:R-:W-:Y:S01]  /*2000*/  @P4 MOV R8, R31 ;  /* 0x0000001f00084202 */ /* 0x000fe20000000f00 */
[----:B------:R-:W-:Y:S01]  /*2010*/  @P5 IMAD.MOV.U32 R9, RZ, RZ, R28 ;  /* 0x000000ffff095224 */ /* 0x000fe200078e001c */
[----:B------:R-:W-:Y:S01]  /*2020*/  @P5 MOV R7, R30 ;  /* 0x0000001e00075202 */ /* 0x000fe20000000f00 */
[----:B------:R-:W-:-:S02]  /*2030*/  @P5 HFMA2 R29, R218, R61, R10 ;  /* 0x0000003dda1d5231 */ /* 0x000fc4000000000a */
[----:B------:R-:W-:-:S03]  /*2040*/  @P5 HFMA2 R31, R218, R63, R8 ;  /* 0x0000003fda1f5231 */ /* 0x000fc60000000008 */
[----:B------:R-:W-:Y:S01]  /*2050*/  @P5 MOV R10, R29 ;  /* 0x0000001d000a5202 */ /* 0x000fe20000000f00 */
[C---:B------:R-:W-:Y:S02]  /*2060*/  @P6 HFMA2 R28, R19.reuse, R64, R9 ;  /* 0x00000040131c6231 */ /* 0x040fe40000000009 */
[----:B------:R-:W-:Y:S02]  /*2070*/  @P5 IMAD.MOV.U32 R8, RZ, RZ, R31 ;  /* 0x000000ffff085224 */ /* 0x000fe400078e001f */
[C---:B------:R-:W-:Y:S02]  /*2080*/  @P6 HFMA2 R30, R19.reuse, R66, R7 ;  /* 0x00000042131e6231 */ /* 0x040fe40000000007 */
[C---:B------:R-:W-:Y:S02]  /*2090*/  @P6 HFMA2 R29, R19.reuse, R65, R10 ;  /* 0x00000041131d6231 */ /* 0x040fe4000000000a */
[----:B------:R-:W-:-:S03]  /*20a0*/  @P6 HFMA2 R31, R19, R67, R8 ;  /* 0x00000043131f6231 */ /* 0x000fc60000000008 */
[----:B------:R-:W-:Y:S02]  /*20b0*/  @P6 MOV R10, R29 ;  /* 0x0000001d000a6202 */ /* 0x000fe40000000f00 */
[----:B------:R-:W-:Y:S01]  /*20c0*/  @P6 MOV R9, R28 ;  /* 0x0000001c00096202 */ /* 0x000fe20000000f00 */
[----:B------:R-:W-:Y:S01]  /*20d0*/  @P6 IMAD.MOV.U32 R7, RZ, RZ, R30 ;  /* 0x000000ffff076224 */ /* 0x000fe200078e001e */
[----:B------:R-:W-:Y:S02]  /*20e0*/  @P6 MOV R8, R31 ;  /* 0x0000001f00086202 */ /* 0x000fe40000000f00 */
[----:B------:R-:W-:-:S13]  /*20f0*/  ISETP.NE.AND P6, PT, R162, RZ, PT ;  /* 0x000000ffa200720c */ /* 0x000fda0003fc5270 */
[C---:B------:R-:W-:Y:S02]  /*2100*/  @P6 HFMA2 R28, R25.reuse, R68, R9 ;  /* 0x00000044191c6231 */ /* 0x040fe40000000009 */
[----:B------:R-:W-:-:S03]  /*2110*/  @P6 HFMA2 R30, R25, R70, R7 ;  /* 0x00000046191e6231 */ /* 0x000fc60000000007 */
[----:B------:R-:W-:Y:S02]  /*2120*/  @P6 MOV R9, R28 ;  /* 0x0000001c00096202 */ /* 0x000fe40000000f00 */
[----:B------:R-:W-:-:S03]  /*2130*/  @P6 MOV R7, R30 ;  /* 0x0000001e00076202 */ /* 0x000fc60000000f00 */
[C---:B------:R-:W-:Y:S02]  /*2140*/  @P0 HFMA2 R28, R175.reuse, R72, R9 ;  /* 0x00000048af1c0231 */ /* 0x040fe40000000009 */
[----:B------:R-:W-:-:S03]  /*2150*/  @P0 HFMA2 R30, R175, R74, R7 ;  /* 0x0000004aaf1e0231 */ /* 0x000fc60000000007 */
[----:B------:R-:W-:Y:S02]  /*2160*/  @P0 IMAD.MOV.U32 R9, RZ, RZ, R28 ;  /* 0x000000ffff090224 */ /* 0x000fe400078e001c */
[----:B------:R-:W-:-:S03]  /*2170*/  @P0 MOV R7, R30 ;  /* 0x0000001e00070202 */ /* 0x000fc60000000f00 */
[C---:B------:R-:W-:Y:S02]  /*2180*/  @P1 HFMA2 R28, R181.reuse, R76, R9 ;  /* 0x0000004cb51c1231 */ /* 0x040fe40000000009 */
[----:B------:R-:W-:Y:S02]  /*2190*/  @P1 HFMA2 R30, R181, R78, R7 ;  /* 0x0000004eb51e1231 */ /* 0x000fe40000000007 */
[C---:B------:R-:W-:Y:S02]  /*21a0*/  @P6 HFMA2 R29, R25.reuse, R69, R10 ;  /* 0x00000045191d6231 */ /* 0x040fe4000000000a */
[----:B------:R-:W-:Y:S01]  /*21b0*/  @P6 HFMA2 R31, R25, R71, R8 ;  /* 0x00000047191f6231 */ /* 0x000fe20000000008 */
[----:B------:R-:W-:Y:S01]  /*21c0*/  @P1 MOV R9, R28 ;  /* 0x0000001c00091202 */ /* 0x000fe20000000f00 */
[----:B------:R-:W-:-:S04]  /*21d0*/  @P1 IMAD.MOV.U32 R7, RZ, RZ, R30 ;  /* 0x000000ffff071224 */ /* 0x000fc800078e001e */
[C---:B------:R-:W-:Y:S02]  /*21e0*/  @P2 HFMA2 R28, R191.reuse, R80, R9 ;  /* 0x00000050bf1c2231 */ /* 0x040fe40000000009 */
[----:B------:R-:W-:Y:S02]  /*21f0*/  @P2 HFMA2 R30, R191, R82, R7 ;  /* 0x00000052bf1e2231 */ /* 0x000fe40000000007 */
[----:B------:R-:W-:Y:S01]  /*2200*/  @P6 IMAD.MOV.U32 R10, RZ, RZ, R29 ;  /* 0x000000ffff0a6224 */ /* 0x000fe200078e001d */
[----:B------:R-:W-:-:S04]  /*2210*/  @P6 MOV R8, R31 ;  /* 0x0000001f00086202 */ /* 0x000fc80000000f00 */
[C---:B------:R-:W-:Y:S02]  /*2220*/  @P0 HFMA2 R29, R175.reuse, R73, R10 ;  /* 0x00000049af1d0231 */ /* 0x040fe4000000000a */
[----:B------:R-:W-:Y:S01]  /*2230*/  @P0 HFMA2 R31, R175, R75, R8 ;  /* 0x0000004baf1f0231 */ /* 0x000fe20000000008 */
[----:B------:R-:W-:Y:S02]  /*2240*/  @P2 MOV R9, R28 ;  /* 0x0000001c00092202 */ /* 0x000fe40000000f00 */
[----:B------:R-:W-:Y:S02]  /*2250*/  @P2 MOV R7, R30 ;  /* 0x0000001e00072202 */ /* 0x000fe40000000f00 */
[----:B------:R-:W-:Y:S01]  /*2260*/  @P0 MOV R10, R29 ;  /* 0x0000001d000a0202 */ /* 0x000fe20000000f00 */
[----:B------:R-:W-:Y:S02]  /*2270*/  @P0 IMAD.MOV.U32 R8, RZ, RZ, R31 ;  /* 0x000000ffff080224 */ /* 0x000fe400078e001f */
[----:B------:R-:W-:-:S02]  /*2280*/  @P3 HFMA2 R28, R207, R84, R9 ;  /* 0x00000054cf1c3231 */ /* 0x000fc40000000009 */
[----:B------:R-:W-:Y:S02]  /*2290*/  @P3 HFMA2 R30, R207, R86, R7 ;  /* 0x00000056cf1e3231 */ /* 0x000fe40000000007 */
[C---:B------:R-:W-:Y:S02]  /*22a0*/  @P1 HFMA2 R29, R181.reuse, R77, R10 ;  /* 0x0000004db51d1231 */ /* 0x040fe4000000000a */
[----:B------:R-:W-:-:S03]  /*22b0*/  @P1 HFMA2 R31, R181, R79, R8 ;  /* 0x0000004fb51f1231 */ /* 0x000fc60000000008 */
[----:B------:R-:W-:Y:S02]  /*22c0*/  @P1 MOV R10, R29 ;  /* 0x0000001d000a1202 */ /* 0x000fe40000000f00 */
[----:B------:R-:W-:Y:S01]  /*22d0*/  @P1 MOV R8, R31 ;  /* 0x0000001f00081202 */ /* 0x000fe20000000f00 */
[----:B------:R-:W-:Y:S01]  /*22e0*/  @P3 IMAD.MOV.U32 R9, RZ, RZ, R28 ;  /* 0x000000ffff093224 */ /* 0x000fe200078e001c */
[----:B------:R-:W-:Y:S01]  /*22f0*/  @P3 MOV R7, R30 ;  /* 0x0000001e00073202 */ /* 0x000fe20000000f00 */
[C---:B------:R-:W-:Y:S02]  /*2300*/  @P2 HFMA2 R29, R191.reuse, R81, R10 ;  /* 0x00000051bf1d2231 */ /* 0x040fe4000000000a */
[----:B------:R-:W-:Y:S02]  /*2310*/  @P2 HFMA2 R31, R191, R83, R8 ;  /* 0x00000053bf1f2231 */ /* 0x000fe40000000008 */
[C---:B------:R-:W-:Y:S02]  /*2320*/  @P4 HFMA2 R28, R212.reuse, R88, R9 ;  /* 0x00000058d41c4231 */ /* 0x040fe40000000009 */
[----:B------:R-:W-:-:S02]  /*2330*/  @P4 HFMA2 R30, R212, R90, R7 ;  /* 0x0000005ad41e4231 */ /* 0x000fc40000000007 */
[----:B------:R-:W-:Y:S01]  /*2340*/  @P2 IMAD.MOV.U32 R10, RZ, RZ, R29 ;  /* 0x000000ffff0a2224 */ /* 0x000fe200078e001d */
[----:B------:R-:W-:-:S04]  /*2350*/  @P2 MOV R8, R31 ;  /* 0x0000001f00082202 */ /* 0x000fc80000000f00 */
[C---:B------:R-:W-:Y:S02]  /*2360*/  @P3 HFMA2 R29, R207.reuse, R85, R10 ;  /* 0x00000055cf1d3231 */ /* 0x040fe4000000000a */
[----:B------:R-:W-:Y:S01]  /*2370*/  @P3 HFMA2 R31, R207, R87, R8 ;  /* 0x00000057cf1f3231 */ /* 0x000fe20000000008 */
[----:B------:R-:W-:Y:S01]  /*2380*/  @P4 MOV R9, R28 ;  /* 0x0000001c00094202 */ /* 0x000fe20000000f00 */
[----:B------:R-:W-:Y:S01]  /*2390*/  @P4 IMAD.MOV.U32 R7, RZ, RZ, R30 ;  /* 0x000000ffff074224 */ /* 0x000fe200078e001e */
[----:B------:R-:W-:Y:S02]  /*23a0*/  @P3 MOV R10, R29 ;  /* 0x0000001d000a3202 */ /* 0x000fe40000000f00 */
[----:B------:R-:W-:Y:S02]  /*23b0*/  @P3 IMAD.MOV.U32 R8, RZ, RZ, R31 ;  /* 0x000000ffff083224 */ /* 0x000fe400078e001f */
[----:B-----5:R-:W-:Y:S02]  /*23c0*/  @P5 HFMA2 R28, R220, R92, R9 ;  /* 0x0000005cdc1c5231 */ /* 0x020fe40000000009 */
[----:B------:R-:W-:-:S02]  /*23d0*/  @P4 HFMA2 R29, R212, R89, R10 ;  /* 0x00000059d41d4231 */ /* 0x000fc4000000000a */
[----:B------:R-:W-:Y:S02]  /*23e0*/  @P5 HFMA2 R30, R220, R94, R7 ;  /* 0x0000005edc1e5231 */ /* 0x000fe40000000007 */
[----:B------:R-:W-:Y:S01]  /*23f0*/  @P4 HFMA2 R31, R212, R91, R8 ;  /* 0x0000005bd41f4231 */ /* 0x000fe20000000008 */
[----:B------:R-:W-:Y:S02]  /*2400*/  P2R R162, PR, RZ, 0x40 ;  /* 0x00000040ffa27803 */ /* 0x000fe40000000000 */
[----:B------:R-:W-:Y:S02]  /*2410*/  LOP3.LUT P6, RZ, R13, 0x2, RZ, 0xc0, !PT ;  /* 0x000000020dff7812 */ /* 0x000fe400078cc0ff */
[----:B------:R-:W-:Y:S02]  /*2420*/  @P4 MOV R10, R29 ;  /* 0x0000001d000a4202 */ /* 0x000fe40000000f00 */
[----:B------:R-:W-:Y:S02]  /*2430*/  @P4 MOV R8, R31 ;  /* 0x0000001f00084202 */ /* 0x000fe40000000f00 */
[----:B------:R-:W-:Y:S01]  /*2440*/  @P5 MOV R9, R28 ;  /* 0x0000001c00095202 */ /* 0x000fe20000000f00 */
[C---:B------:R-:W-:Y:S01]  /*2450*/  @P5 HFMA2 R29, R220.reuse, R93, R10 ;  /* 0x0000005ddc1d5231 */ /* 0x040fe2000000000a */
[----:B------:R-:W-:Y:S01]  /*2460*/  @P5 MOV R7, R30 ;  /* 0x0000001e00075202 */ /* 0x000fe20000000f00 */
[----:B------:R-:W-:-:S03]  /*2470*/  @P5 HFMA2 R31, R220, R95, R8 ;  /* 0x0000005fdc1f5231 */ /* 0x000fc60000000008 */
[----:B------:R-:W-:Y:S02]  /*2480*/  @P5 IMAD.MOV.U32 R10, RZ, RZ, R29 ;  /* 0x000000ffff0a5224 */ /* 0x000fe400078e001d */
[C---:B------:R-:W-:Y:S01]  /*2490*/  @P6 HFMA2 R28, R20.reuse, R96, R9 ;  /* 0x00000060141c6231 */ /* 0x040fe20000000009 */
[----:B------:R-:W-:Y:S01]  /*24a0*/  @P5 MOV R8, R31 ;  /* 0x0000001f00085202 */ /* 0x000fe20000000f00 */
[C---:B------:R-:W-:Y:S02]  /*24b0*/  @P6 HFMA2 R30, R20.reuse, R98, R7 ;  /* 0x00000062141e6231 */ /* 0x040fe40000000007 */
[C---:B------:R-:W-:Y:S02]  /*24c0*/  @P6 HFMA2 R29, R20.reuse, R97, R10 ;  /* 0x00000061141d6231 */ /* 0x040fe4000000000a */
[----:B------:R-:W-:-:S03]  /*24d0*/  @P6 HFMA2 R31, R20, R99, R8 ;  /* 0x00000063141f6231 */ /* 0x000fc60000000008 */
[----:B------:R-:W-:Y:S01]  /*24e0*/  @P6 MOV R10, R29 ;  /* 0x0000001d000a6202 */ /* 0x000fe20000000f00 */
[----:B------:R-:W-:Y:S01]  /*24f0*/  @P6 IMAD.MOV.U32 R9, RZ, RZ, R28 ;  /* 0x000000ffff096224 */ /* 0x000fe200078e001c */
[----:B------:R-:W-:Y:S01]  /*2500*/  @P6 MOV R7, R30 ;  /* 0x0000001e00076202 */ /* 0x000fe20000000f00 */
[----:B------:R-:W-:Y:S01]  /*2510*/  @P6 IMAD.MOV.U32 R8, RZ, RZ, R31 ;  /* 0x000000ffff086224 */ /* 0x000fe200078e001f */
[----:B------:R-:W-:-:S13]  /*2520*/  ISETP.NE.AND P6, PT, R162, RZ, PT ;  /* 0x000000ffa200720c */ /* 0x000fda0003fc5270 */
[C---:B------:R-:W-:Y:S02]  /*2530*/  @P6 HFMA2 R28, R26.reuse, R100, R9 ;  /* 0x000000641a1c6231 */ /* 0x040fe40000000009 */
[----:B------:R-:W-:-:S03]  /*2540*/  @P6 HFMA2 R30, R26, R102, R7 ;  /* 0x000000661a1e6231 */ /* 0x000fc60000000007 */
[----:B------:R-:W-:Y:S02]  /*2550*/  @P6 MOV R9, R28 ;  /* 0x0000001c00096202 */ /* 0x000fe40000000f00 */
[----:B------:R-:W-:-:S03]  /*2560*/  @P6 IMAD.MOV.U32 R7, RZ, RZ, R30 ;  /* 0x000000ffff076224 */ /* 0x000fc600078e001e */
[C---:B------:R-:W-:Y:S02]  /*2570*/  @P0 HFMA2 R28, R176.reuse, R104, R9 ;  /* 0x00000068b01c0231 */ /* 0x040fe40000000009 */
[----:B------:R-:W-:-:S03]  /*2580*/  @P0 HFMA2 R30, R176, R106, R7 ;  /* 0x0000006ab01e0231 */ /* 0x000fc60000000007 */
[----:B------:R-:W-:Y:S02]  /*2590*/  @P0 MOV R9, R28 ;  /* 0x0000001c00090202 */ /* 0x000fe40000000f00 */
[----:B------:R-:W-:-:S03]  /*25a0*/  @P0 MOV R7, R30 ;  /* 0x0000001e00070202 */ /* 0x000fc60000000f00 */
[C---:B------:R-:W-:Y:S02]  /*25b0*/  @P1 HFMA2 R28, R182.reuse, R108, R9 ;  /* 0x0000006cb61c1231 */ /* 0x040fe40000000009 */
[----:B------:R-:W-:Y:S02]  /*25c0*/  @P1 HFMA2 R30, R182, R110, R7 ;  /* 0x0000006eb61e1231 */ /* 0x000fe40000000007 */
[C---:B------:R-:W-:Y:S02]  /*25d0*/  @P6 HFMA2 R29, R26.reuse, R101, R10 ;  /* 0x000000651a1d6231 */ /* 0x040fe4000000000a */
[----:B------:R-:W-:Y:S02]  /*25e0*/  @P6 HFMA2 R31, R26, R103, R8 ;  /* 0x000000671a1f6231 */ /* 0x000fe40000000008 */
[----:B------:R-:W-:Y:S01]  /*25f0*/  @P1 IMAD.MOV.U32 R9, RZ, RZ, R28 ;  /* 0x000000ffff091224 */ /* 0x000fe200078e001c */
[----:B------:R-:W-:-:S04]  /*2600*/  @P1 MOV R7, R30 ;  /* 0x0000001e00071202 */ /* 0x000fc80000000f00 */
[C---:B------:R-:W-:Y:S02]  /*2610*/  @P2 HFMA2 R28, R192.reuse, R112, R9 ;  /* 0x00000070c01c2231 */ /* 0x040fe40000000009 */
[----:B------:R-:W-:Y:S01]  /*2620*/  @P2 HFMA2 R30, R192, R114, R7 ;  /* 0x00000072c01e2231 */ /* 0x000fe20000000007 */
[----:B------:R-:W-:Y:S02]  /*2630*/  @P6 MOV R10, R29 ;  /* 0x0000001d000a6202 */ /* 0x000fe40000000f00 */
[----:B------:R-:W-:-:S03]  /*2640*/  @P6 MOV R8, R31 ;  /* 0x0000001f00086202 */ /* 0x000fc60000000f00 */
[C---:B------:R-:W-:Y:S02]  /*2650*/  @P0 HFMA2 R29, R176.reuse, R105, R10 ;  /* 0x00000069b01d0231 */ /* 0x040fe4000000000a */
[----:B------:R-:W-:Y:S01]  /*2660*/  @P0 HFMA2 R31, R176, R107, R8 ;  /* 0x0000006bb01f0231 */ /* 0x000fe20000000008 */
[----:B------:R-:W-:Y:S01]  /*2670*/  @P2 MOV R9, R28 ;  /* 0x0000001c00092202 */ /* 0x000fe20000000f00 */
[----:B------:R-:W-:Y:S02]  /*2680*/  @P2 IMAD.MOV.U32 R7, RZ, RZ, R30 ;  /* 0x000000ffff072224 */ /* 0x000fe400078e001e */
[----:B------:R-:W-:Y:S01]  /*2690*/  @P0 IMAD.MOV.U32 R10, RZ, RZ, R29 ;  /* 0x000000ffff0a0224 */ /* 0x000fe200078e001d */
[----:B------:R-:W-:Y:S01]  /*26a0*/  @P0 MOV R8, R31 ;  /* 0x0000001f00080202 */ /* 0x000fe20000000f00 */
[C---:B------:R-:W-:Y:S02]  /*26b0*/  @P3 HFMA2 R28, R208.reuse, R116, R9 ;  /* 0x00000074d01c3231 */ /* 0x040fe40000000009 */
[----:B------:R-:W-:-:S02]  /*26c0*/  @P3 HFMA2 R30, R208, R118, R7 ;  /* 0x00000076d01e3231 */ /* 0x000fc40000000007 */
[C---:B------:R-:W-:Y:S02]  /*26d0*/  @P1 HFMA2 R29, R182.reuse, R109, R10 ;  /* 0x0000006db61d1231 */ /* 0x040fe4000000000a */
[----:B------:R-:W-:-:S03]  /*26e0*/  @P1 HFMA2 R31, R182, R111, R8 ;  /* 0x0000006fb61f1231 */ /* 0x000fc60000000008 */
[----:B------:R-:W-:Y:S02]  /*26f0*/  @P1 MOV R10, R29 ;  /* 0x0000001d000a1202 */ /* 0x000fe40000000f00 */
[----:B------:R-:W-:Y:S01]  /*2700*/  @P1 IMAD.MOV.U32 R8, RZ, RZ, R31 ;  /* 0x000000ffff081224 */ /* 0x000fe200078e001f */
[----:B------:R-:W-:Y:S02]  /*2710*/  @P3 MOV R9, R28 ;  /* 0x0000001c00093202 */ /* 0x000fe40000000f00 */
[----:B------:R-:W-:Y:S01]  /*2720*/  @P3 MOV R7, R30 ;  /* 0x0000001e00073202 */ /* 0x000fe20000000f00 */
[C---:B------:R-:W-:Y:S02]  /*2730*/  @P2 HFMA2 R29, R192.reuse, R113, R10 ;  /* 0x00000071c01d2231 */ /* 0x040fe4000000000a */
[----:B------:R-:W-:Y:S02]  /*2740*/  @P2 HFMA2 R31, R192, R115, R8 ;  /* 0x00000073c01f2231 */ /* 0x000fe40000000008 */
[----:B------:R-:W-:-:S02]  /*2750*/  @P4 HFMA2 R28, R214, R120, R9 ;  /* 0x00000078d61c4231 */ /* 0x000fc40000000009 */
[----:B------:R-:W-:Y:S01]  /*2760*/  @P4 HFMA2 R30, R214, R122, R7 ;  /* 0x0000007ad61e4231 */ /* 0x000fe20000000007 */
[----:B------:R-:W-:Y:S02]  /*2770*/  @P2 MOV R10, R29 ;  /* 0x0000001d000a2202 */ /* 0x000fe40000000f00 */
[----:B------:R-:W-:-:S03]  /*2780*/  @P2 MOV R8, R31 ;  /* 0x0000001f00082202 */ /* 0x000fc60000000f00 */
[C---:B------:R-:W-:Y:S02]  /*2790*/  @P3 HFMA2 R29, R208.reuse, R117, R10 ;  /* 0x00000075d01d3231 */ /* 0x040fe4000000000a */
[----:B------:R-:W-:Y:S02]  /*27a0*/  @P3 HFMA2 R31, R208, R119, R8 ;  /* 0x00000077d01f3231 */ /* 0x000fe40000000008 */
[----:B------:R-:W-:Y:S01]  /*27b0*/  @P4 IMAD.MOV.U32 R9, RZ, RZ, R28 ;  /* 0x000000ffff094224 */ /* 0x000fe200078e001c */
[----:B------:R-:W-:Y:S01]  /*27c0*/  @P4 MOV R7, R30 ;  /* 0x0000001e00074202 */ /* 0x000fe20000000f00 */
[----:B------:R-:W-:Y:S01]  /*27d0*/  @P3 IMAD.MOV.U32 R10, RZ, RZ, R29 ;  /* 0x000000ffff0a3224 */ /* 0x000fe200078e001d */
[----:B------:R-:W-:Y:S02]  /*27e0*/  @P3 MOV R8, R31 ;  /* 0x0000001f00083202 */ /* 0x000fe40000000f00 */
[----:B------:R-:W-:Y:S02]  /*27f0*/  @P5 HFMA2 R28, R222, R124, R9 ;  /* 0x0000007cde1c5231 */ /* 0x000fe40000000009 */
[----:B------:R-:W-:-:S02]  /*2800*/  @P4 HFMA2 R29, R214, R121, R10 ;  /* 0x00000079d61d4231 */ /* 0x000fc4000000000a */
[----:B------:R-:W-:Y:S02]  /*2810*/  @P5 HFMA2 R30, R222, R126, R7 ;  /* 0x0000007ede1e5231 */ /* 0x000fe40000000007 */
[----:B------:R-:W-:Y:S01]  /*2820*/  @P4 HFMA2 R31, R214, R123, R8 ;  /* 0x0000007bd61f4231 */ /* 0x000fe20000000008 */
[----:B------:R-:W-:Y:S02]  /*2830*/  P2R R162, PR, RZ, 0x40 ;  /* 0x00000040ffa27803 */ /* 0x000fe40000000000 */
[----:B------:R-:W-:Y:S02]  /*2840*/  LOP3.LUT P6, RZ, R13, 0x2, RZ, 0xc0, !PT ;  /* 0x000000020dff7812 */ /* 0x000fe400078cc0ff */
[----:B------:R-:W-:Y:S01]  /*2850*/  @P4 MOV R10, R29 ;  /* 0x0000001d000a4202 */ /* 0x000fe20000000f00 */
[----:B------:R-:W-:Y:S01]  /*2860*/  @P4 IMAD.MOV.U32 R8, RZ, RZ, R31 ;  /* 0x000000ffff084224 */ /* 0x000fe200078e001f */
[----:B------:R-:W-:Y:S01]  /*2870*/  @P5 MOV R9, R28 ;  /* 0x0000001c00095202 */ /* 0x000fe20000000f00 */
[----:B------:R-:W-:-:S02]  /*2880*/  @P5 IMAD.MOV.U32 R7, RZ, RZ, R30 ;  /* 0x000000ffff075224 */ /* 0x000fc400078e001e */
[C---:B------:R-:W-:Y:S02]  /*2890*/  @P5 HFMA2 R29, R222.reuse, R125, R10 ;  /* 0x0000007dde1d5231 */ /* 0x040fe4000000000a */
[----:B------:R-:W-:-:S03]  /*28a0*/  @P5 HFMA2 R31, R222, R127, R8 ;  /* 0x0000007fde1f5231 */ /* 0x000fc60000000008 */
[----:B------:R-:W-:Y:S01]  /*28b0*/  @P5 MOV R10, R29 ;  /* 0x0000001d000a5202 */ /* 0x000fe20000000f00 */
[C---:B------:R-:W-:Y:S01]  /*28c0*/  @P6 HFMA2 R28, R21.reuse, R128, R9 ;  /* 0x00000080151c6231 */ /* 0x040fe20000000009 */
[----:B------:R-:W-:Y:S01]  /*28d0*/  @P5 MOV R8, R31 ;  /* 0x0000001f00085202 */ /* 0x000fe20000000f00 */
        /* <DEDUP_REMOVED lines=8> */
[----:B------:R-:W-:-:S05]  /*2960*/  @P6 IMAD.WIDE R162, R169, 0x2, R160 ;  /* 0x00000002a9a26825 */ /* 0x000fca00078e02a0 */
[----:B------:R0:W2:Y:S01]  /*2970*/  @P6 LDG.E.128 R132, desc[UR6][R162.64] ;  /* 0x00000006a2846981 */ /* 0x0000a2000c1e1d00 */
[----:B------:R-:W-:-:S05]  /*2980*/  @P0 IMAD.WIDE R164, R173, 0x2, R160 ;  /* 0x00000002ada40825 */ /* 0x000fca00078e02a0 */
[----:B------:R-:W3:Y:S01]  /*2990*/  @P0 LDG.E.128 R136, desc[UR6][R164.64] ;  /* 0x00000006a4880981 */ /* 0x000ee2000c1e1d00 */
[----:B0-----:R-:W-:-:S05]  /*29a0*/  @P1 IMAD.WIDE R162, R185, 0x2, R160 ;  /* 0x00000002b9a21825 */ /* 0x001fca00078e02a0 */
[----:B------:R-:W4:Y:S01]  /*29b0*/  @P1 LDG.E.128 R140, desc[UR6][R162.64] ;  /* 0x00000006a28c1981 */ /* 0x000f22000c1e1d00 */
        /* <DEDUP_REMOVED lines=8> */
[----:B------:R-:W-:Y:S02]  /*2a40*/  IADD3 R3, PT, PT, R3, 0x10, RZ ;  /* 0x0000001003037810 */ /* 0x000fe40007ffe0ff */
[----:B------:R-:W-:Y:S01]  /*2a50*/  IADD3 R12, PT, PT, R12, 0x8, RZ ;  /* 0x000000080c0c7810 */ /* 0x000fe20007ffe0ff */
[C---:B--2---:R-:W-:Y:S02]  /*2a60*/  @P6 HFMA2 R28, R27.reuse, R132, R9 ;  /* 0x000000841b1c6231 */ /* 0x044fe40000000009 */
[----:B------:R-:W-:-:S03]  /*2a70*/  @P6 HFMA2 R30, R27, R134, R7 ;  /* 0x000000861b1e6231 */ /* 0x000fc60000000007 */
[----:B------:R-:W-:Y:S02]  /*2a80*/  @P6 IMAD.MOV.U32 R9, RZ, RZ, R28 ;  /* 0x000000ffff096224 */ /* 0x000fe400078e001c */
[----:B------:R-:W-:-:S03]  /*2a90*/  @P6 MOV R7, R30 ;  /* 0x0000001e00076202 */ /* 0x000fc60000000f00 */
[C---:B---3--:R-:W-:Y:S02]  /*2aa0*/  @P0 HFMA2 R28, R177.reuse, R136, R9 ;  /* 0x00000088b11c0231 */ /* 0x048fe40000000009 */
[----:B------:R-:W-:-:S03]  /*2ab0*/  @P0 HFMA2 R30, R177, R138, R7 ;  /* 0x0000008ab11e0231 */ /* 0x000fc60000000007 */
[----:B------:R-:W-:Y:S02]  /*2ac0*/  @P0 MOV R9, R28 ;  /* 0x0000001c00090202 */ /* 0x000fe40000000f00 */
[----:B------:R-:W-:-:S03]  /*2ad0*/  @P0 IMAD.MOV.U32 R7, RZ, RZ, R30 ;  /* 0x000000ffff070224 */ /* 0x000fc600078e001e */
[C---:B----4-:R-:W-:Y:S02]  /*2ae0*/  @P1 HFMA2 R28, R183.reuse, R140, R9 ;  /* 0x0000008cb71c1231 */ /* 0x050fe40000000009 */
[----:B------:R-:W-:Y:S02]  /*2af0*/  @P1 HFMA2 R30, R183, R142, R7 ;  /* 0x0000008eb71e1231 */ /* 0x000fe40000000007 */
[C---:B------:R-:W-:Y:S02]  /*2b00*/  @P6 HFMA2 R29, R27.reuse, R133, R10 ;  /* 0x000000851b1d6231 */ /* 0x040fe4000000000a */
[----:B------:R-:W-:Y:S01]  /*2b10*/  @P6 HFMA2 R31, R27, R135, R8 ;  /* 0x000000871b1f6231 */ /* 0x000fe20000000008 */
[----:B------:R-:W-:Y:S02]  /*2b20*/  @P1 MOV R9, R28 ;  /* 0x0000001c00091202 */ /* 0x000fe40000000f00 */
[----:B------:R-:W-:Y:S02]  /*2b30*/  @P1 MOV R7, R30 ;  /* 0x0000001e00071202 */ /* 0x000fe40000000f00 */
[----:B------:R-:W-:Y:S01]  /*2b40*/  @P6 IMAD.MOV.U32 R8, RZ, RZ, R31 ;  /* 0x000000ffff086224 */ /* 0x000fe200078e001f */
[----:B------:R-:W-:Y:S01]  /*2b50*/  @P6 MOV R10, R29 ;  /* 0x0000001d000a6202 */ /* 0x000fe20000000f00 */
[----:B-----5:R-:W-:-:S02]  /*2b60*/  @P2 HFMA2 R28, R193, R144, R9 ;  /* 0x00000090c11c2231 */ /* 0x020fc40000000009 */
        /* <DEDUP_REMOVED lines=23> */
[----:B------:R-:W-:Y:S02]  /*2ce0*/  @P3 IMAD.MOV.U32 R10, RZ, RZ, R29 ;  /* 0x000000ffff0a3224 */ /* 0x000fe400078e001d */
[----:B------:R-:W-:Y:S01]  /*2cf0*/  @P3 MOV R8, R31 ;  /* 0x0000001f00083202 */ /* 0x000fe20000000f00 */
[----:B------:R-:W-:Y:S01]  /*2d00*/  @P4 IMAD.MOV.U32 R9, RZ, RZ, R28 ;  /* 0x000000ffff094224 */ /* 0x000fe200078e001c */
[----:B------:R-:W-:Y:S01]  /*2d10*/  @P4 MOV R7, R30 ;  /* 0x0000001e00074202 */ /* 0x000fe20000000f00 */
[C---:B------:R-:W-:Y:S01]  /*2d20*/  @P4 HFMA2 R29, R216.reuse, R153, R10 ;  /* 0x00000099d81d4231 */ /* 0x040fe2000000000a */
[----:B------:R-:W-:Y:S01]  /*2d30*/  LOP3.LUT P6, RZ, R13, 0x4, RZ, 0xc0, !PT ;  /* 0x000000040dff7812 */ /* 0x000fe200078cc0ff */
[----:B------:R-:W-:Y:S01]  /*2d40*/  @P4 HFMA2 R31, R216, R155, R8 ;  /* 0x0000009bd81f4231 */ /* 0x000fe20000000008 */
[----:B------:R-:W-:Y:S01]  /*2d50*/  IADD3 R196, P0, PT, R196, 0x10, RZ ;  /* 0x00000010c4c47810 */ /* 0x000fe20007f1e0ff */
[C---:B------:R-:W-:Y:S01]  /*2d60*/  @P5 HFMA2 R9, R224.reuse, R156, R9 ;  /* 0x0000009ce0095231 */ /* 0x040fe20000000009 */
[----:B------:R-:W-:Y:S01]  /*2d70*/  @P4 MOV R10, R29 ;  /* 0x0000001d000a4202 */ /* 0x000fe20000000f00 */
[----:B------:R-:W-:-:S02]  /*2d80*/  @P5 HFMA2 R7, R224, R158, R7 ;  /* 0x0000009ee0075231 */ /* 0x000fc40000000007 */
[----:B------:R-:W-:Y:S01]  /*2d90*/  @P4 IMAD.MOV.U32 R8, RZ, RZ, R31 ;  /* 0x000000ffff084224 */ /* 0x000fe200078e001f */
[----:B------:R-:W-:Y:S02]  /*2da0*/  IADD3.X R197, PT, PT, RZ, R197, RZ, P0, !PT ;  /* 0x000000c5ffc57210 */ /* 0x000fe400007fe4ff */
[----:B------:R-:W-:Y:S01]  /*2db0*/  IADD3 R4, P0, PT, R4, 0x8, RZ ;  /* 0x0000000804047810 */ /* 0x000fe20007f1e0ff */
[C---:B------:R-:W-:Y:S02]  /*2dc0*/  @P5 HFMA2 R10, R224.reuse, R157, R10 ;  /* 0x0000009de00a5231 */ /* 0x040fe4000000000a */
[----:B------:R-:W-:Y:S01]  /*2dd0*/  @P5 HFMA2 R8, R224, R159, R8 ;  /* 0x0000009fe0085231 */ /* 0x000fe20000000008 */
[----:B------:R-:W-:Y:S01]  /*2de0*/  @P5 MOV R28, R9 ;  /* 0x00000009001c5202 */ /* 0x000fe20000000f00 */
[----:B------:R-:W-:Y:S01]  /*2df0*/  IMAD.X R5, RZ, RZ, R5, P0 ;  /* 0x000000ffff057224 */ /* 0x000fe200000e0605 */
[----:B------:R-:W-:Y:S01]  /*2e00*/  @P5 MOV R29, R10 ;  /* 0x0000000a001d5202 */ /* 0x000fe20000000f00 */
[----:B------:R-:W-:Y:S01]  /*2e10*/  @P5 IMAD.MOV.U32 R30, RZ, RZ, R7 ;  /* 0x000000ffff1e5224 */ /* 0x000fe200078e0007 */
[----:B------:R-:W-:Y:S01]  /*2e20*/  @P5 MOV R31, R8 ;  /* 0x00000008001f5202 */ /* 0x000fe20000000f00 */
[----:B------:R-:W-:Y:S06]  /*2e30*/  @P6 BRA `(.L_x_34) ;  /* 0xffffffd4002c6947 */ /* 0x000fec000383ffff */
[----:B------:R-:W0:Y:S01]  /*2e40*/  LDC.64 R4, c[0x0][0x3c0] ;  /* 0x0000f000ff047b82 */ /* 0x000e220000000a00 */
[----:B------:R-:W1:Y:S01]  /*2e50*/  LDCU UR4, c[0x0][0x360] ;  /* 0x00006c00ff0477ac */ /* 0x000e620008000800 */
[----:B------:R-:W-:Y:S01]  /*2e60*/  SHF.L.U32 R7, R2, 0x3, RZ ;  /* 0x0000000302077819 */ /* 0x000fe200000006ff */
[----:B------:R-:W2:Y:S05]  /*2e70*/  LDCU UR5, c[0x0][0x380] ;  /* 0x00007000ff0577ac */ /* 0x000eaa0008000800 */
[----:B------:R-:W1:Y:S01]  /*2e80*/  LDC R3, c[0x0][0x370] ;  /* 0x0000dc00ff037b82 */ /* 0x000e620000000800 */
[----:B0-----:R-:W-:-:S05]  /*2e90*/  IMAD.WIDE R4, R7, 0x2, R4 ;  /* 0x0000000207047825 */ /* 0x001fca00078e0204 */
[----:B------:R3:W-:Y:S01]  /*2ea0*/  STG.E.128.STRONG.GPU desc[UR6][R4.64], R28 ;  /* 0x0000001c04007986 */ /* 0x0007e2000c10fd06 */
[----:B-1----:R-:W-:-:S05]  /*2eb0*/  IMAD R2, R3, UR4, R2 ;  /* 0x0000000403027c24 */ /* 0x002fca000f8e0202 */
[----:B--2---:R-:W-:-:S13]  /*2ec0*/  ISETP.GE.AND P0, PT, R2, UR5, PT ;  /* 0x0000000502007c0c */ /* 0x004fda000bf06270 */
[----:B---3--:R-:W-:Y:S05]  /*2ed0*/  @!P0 BRA `(.L_x_35) ;  /* 0xffffffd000748947 */ /* 0x008fea000383ffff */
[----:B------:R-:W-:Y:S05]  /*2ee0*/  EXIT ;  /* 0x000000000000794d */ /* 0x000fea0003800000 */
        .weak           $__internal_0_$__cuda_sm3x_div_rn_noftz_f32_slowpath
        .type           $__internal_0_$__cuda_sm3x_div_rn_noftz_f32_slowpath,@function
        .size           $__internal_0_$__cuda_sm3x_div_rn_noftz_f32_slowpath,(.L_x_48 - $__internal_0_$__cuda_sm3x_div_rn_noftz_f32_slowpath)
$__internal_0_$__cuda_sm3x_div_rn_noftz_f32_slowpath:
[----:B------:R-:W-:Y:S01]  /*2ef0*/  SHF.R.U32.HI R8, RZ, 0x17, R6 ;  /* 0x00000017ff087819 */ /* 0x000fe20000011606 */
[----:B------:R-:W-:Y:S01]  /*2f00*/  BSSY.RECONVERGENT B1, `(.L_x_36) ;  /* 0x0000064000017945 */ /* 0x000fe20003800200 */
[----:B------:R-:W-:Y:S02]  /*2f10*/  SHF.R.U32.HI R7, RZ, 0x17, R3 ;  /* 0x00000017ff077819 */ /* 0x000fe40000011603 */
[----:B------:R-:W-:Y:S02]  /*2f20*/  LOP3.LUT R8, R8, 0xff, RZ, 0xc0, !PT ;  /* 0x000000ff08087812 */ /* 0x000fe400078ec0ff */
[----:B------:R-:W-:Y:S02]  /*2f30*/  LOP3.LUT R30, R7, 0xff, RZ, 0xc0, !PT ;  /* 0x000000ff071e7812 */ /* 0x000fe400078ec0ff */
[----:B------:R-:W-:Y:S01]  /*2f40*/  MOV R7, R3 ;  /* 0x0000000300077202 */ /* 0x000fe20000000f00 */
[----:B------:R-:W-:Y:S01]  /*2f50*/  VIADD R11, R8, 0xffffffff ;  /* 0xffffffff080b7836 */ /* 0x000fe20000000000 */
[----:B------:R-:W-:-:S02]  /*2f60*/  IADD3 R28, PT, PT, R30, -0x1, RZ ;  /* 0xffffffff1e1c7810 */ /* 0x000fc40007ffe0ff */
[----:B------:R-:W-:Y:S02]  /*2f70*/  MOV R10, R6 ;  /* 0x00000006000a7202 */ /* 0x000fe40000000f00 */
[----:B------:R-:W-:-:S04]  /*2f80*/  ISETP.GT.U32.AND P0, PT, R11, 0xfd, PT ;  /* 0x000000fd0b00780c */ /* 0x000fc80003f04070 */
[----:B------:R-:W-:-:S13]  /*2f90*/  ISETP.GT.U32.OR P0, PT, R28, 0xfd, P0 ;  /* 0x000000fd1c00780c */ /* 0x000fda0000704470 */
[----:B------:R-:W-:Y:S01]  /*2fa0*/  @!P0 IMAD.MOV.U32 R9, RZ, RZ, RZ ;  /* 0x000000ffff098224 */ /* 0x000fe200078e00ff */
[----:B------:R-:W-:Y:S06]  /*2fb0*/  @!P0 BRA `(.L_x_37) ;  /* 0x00000000005c8947 */ /* 0x000fec0003800000 */
[----:B------:R-:W-:Y:S02]  /*2fc0*/  FSETP.GTU.FTZ.AND P0, PT, |R3|, +INF , PT ;  /* 0x7f8000000300780b */ /* 0x000fe40003f1c200 */
[----:B------:R-:W-:-:S04]  /*2fd0*/  FSETP.GTU.FTZ.AND P1, PT, |R6|, +INF , PT ;  /* 0x7f8000000600780b */ /* 0x000fc80003f3c200 */
[----:B------:R-:W-:-:S13]  /*2fe0*/  PLOP3.LUT P0, PT, P0, P1, PT, 0xf8, 0x8f ;  /* 0x00000000008f781c */ /* 0x000fda0000703f70 */
[----:B------:R-:W-:Y:S05]  /*2ff0*/  @P0 BRA `(.L_x_38) ;  /* 0x00000004004c0947 */ /* 0x000fea0003800000 */
[----:B------:R-:W-:-:S13]  /*3000*/  LOP3.LUT P0, RZ, R10, 0x7fffffff, R7, 0xc8, !PT ;  /* 0x7fffffff0aff7812 */ /* 0x000fda000780c807 */
[----:B------:R-:W-:Y:S05]  /*3010*/  @!P0 BRA `(.L_x_39) ;  /* 0x00000004003c8947 */ /* 0x000fea0003800000 */
[C---:B------:R-:W-:Y:S02]  /*3020*/  FSETP.NEU.FTZ.AND P1, PT, |R3|.reuse, +INF , PT ;  /* 0x7f8000000300780b */ /* 0x040fe40003f3d200 */
[----:B------:R-:W-:Y:S02]  /*3030*/  FSETP.NEU.FTZ.AND P0, PT, |R6|, +INF , PT ;  /* 0x7f8000000600780b */ /* 0x000fe40003f1d200 */
[----:B------:R-:W-:-:S11]  /*3040*/  FSETP.NEU.FTZ.AND P2, PT, |R3|, +INF , PT ;  /* 0x7f8000000300780b */ /* 0x000fd60003f5d200 */
[----:B------:R-:W-:Y:S05]  /*3050*/  @!P0 BRA !P1, `(.L_x_39) ;  /* 0x00000004002c8947 */ /* 0x000fea0004800000 */
[----:B------:R-:W-:-:S04]  /*3060*/  LOP3.LUT P1, RZ, R7, 0x7fffffff, RZ, 0xc0, !PT ;  /* 0x7fffffff07ff7812 */ /* 0x000fc8000782c0ff */
[----:B------:R-:W-:-:S13]  /*3070*/  PLOP3.LUT P0, PT, P0, P1, PT, 0x2f, 0xf2 ;  /* 0x0000000000f2781c */ /* 0x000fda0000702577 */
[----:B------:R-:W-:Y:S05]  /*3080*/  @P0 BRA `(.L_x_40) ;  /* 0x0000000400180947 */ /* 0x000fea0003800000 */
[----:B------:R-:W-:-:S04]  /*3090*/  LOP3.LUT P0, RZ, R10, 0x7fffffff, RZ, 0xc0, !PT ;  /* 0x7fffffff0aff7812 */ /* 0x000fc8000780c0ff */
[----:B------:R-:W-:-:S13]  /*30a0*/  PLOP3.LUT P0, PT, P2, P0, PT, 0x2f, 0xf2 ;  /* 0x0000000000f2781c */ /* 0x000fda0001700577 */
[----:B------:R-:W-:Y:S05]  /*30b0*/  @P0 BRA `(.L_x_41) ;  /* 0x0000000400000947 */ /* 0x000fea0003800000 */
[----:B------:R-:W-:Y:S02]  /*30c0*/  ISETP.GE.AND P0, PT, R28, RZ, PT ;  /* 0x000000ff1c00720c */ /* 0x000fe40003f06270 */
[----:B------:R-:W-:-:S11]  /*30d0*/  ISETP.GE.AND P1, PT, R11, RZ, PT ;  /* 0x000000ff0b00720c */ /* 0x000fd60003f26270 */
[----:B------:R-:W-:Y:S01]  /*30e0*/  @P0 MOV R9, RZ ;  /* 0x000000ff00090202 */ /* 0x000fe20000000f00 */
[----:B------:R-:W-:Y:S01]  /*30f0*/  @!P0 FFMA R7, R3, 1.84467440737095516160e+19, RZ ;  /* 0x5f80000003078823 */ /* 0x000fe200000000ff */
[----:B------:R-:W-:Y:S01]  /*3100*/  @!P0 MOV R9, 0xffffffc0 ;  /* 0xffffffc000098802 */ /* 0x000fe20000000f00 */
[----:B------:R-:W-:-:S03]  /*3110*/  @!P1 FFMA R10, R6, 1.84467440737095516160e+19, RZ ;  /* 0x5f800000060a9823 */ /* 0x000fc600000000ff */
[----:B------:R-:W-:-:S07]  /*3120*/  @!P1 IADD3 R9, PT, PT, R9, 0x40, RZ ;  /* 0x0000004009099810 */ /* 0x000fce0007ffe0ff */
.L_x_37:
[----:B------:R-:W-:Y:S01]  /*3130*/  LEA R3, R8, 0xc0800000, 0x17 ;  /* 0xc080000008037811 */ /* 0x000fe200078eb8ff */
[----:B------:R-:W-:Y:S01]  /*3140*/  BSSY.RECONVERGENT B2, `(.L_x_42) ;  /* 0x0000036000027945 */ /* 0x000fe20003800200 */
[----:B------:R-:W-:-:S03]  /*3150*/  IADD3 R6, PT, PT, R30, -0x7f, RZ ;  /* 0xffffff811e067810 */ /* 0x000fc60007ffe0ff */
[----:B------:R-:W-:Y:S02]  /*3160*/  IMAD.IADD R10, R10, 0x1, -R3 ;  /* 0x000000010a0a7824 */ /* 0x000fe400078e0a03 */
[C---:B------:R-:W-:Y:S01]  /*3170*/  IMAD R3, R6.reuse, -0x800000, R7 ;  /* 0xff80000006037824 */ /* 0x040fe200078e0207 */
[----:B------:R-:W-:Y:S01]  /*3180*/  IADD3 R6, PT, PT, R6, 0x7f, -R8 ;  /* 0x0000007f06067810 */ /* 0x000fe20007ffe808 */
[----:B------:R-:W0:Y:S01]  /*3190*/  MUFU.RCP R11, R10 ;  /* 0x0000000a000b7308 */ /* 0x000e220000001000 */
[----:B------:R-:W-:Y:S02]  /*31a0*/  FADD.FTZ R28, -RZ, -R10 ;  /* 0x8000000aff1c7221 */ /* 0x000fe40000010100 */
[----:B------:R-:W-:Y:S02]  /*31b0*/  IADD3 R6, PT, PT, R6, R9, RZ ;  /* 0x0000000906067210 */ /* 0x000fe40007ffe0ff */
[----:B0-----:R-:W-:-:S04]  /*31c0*/  FFMA R30, R11, R28, 1 ;  /* 0x3f8000000b1e7423 */ /* 0x001fc8000000001c */
[----:B------:R-:W-:-:S04]  /*31d0*/  FFMA R160, R11, R30, R11 ;  /* 0x0000001e0ba07223 */ /* 0x000fc8000000000b */
[----:B------:R-:W-:-:S04]  /*31e0*/  FFMA R7, R3, R160, RZ ;  /* 0x000000a003077223 */ /* 0x000fc800000000ff */
[----:B------:R-:W-:-:S04]  /*31f0*/  FFMA R30, R28, R7, R3 ;  /* 0x000000071c1e7223 */ /* 0x000fc80000000003 */
[----:B------:R-:W-:-:S04]  /*3200*/  FFMA R11, R160, R30, R7 ;  /* 0x0000001ea00b7223 */ /* 0x000fc80000000007 */
[----:B------:R-:W-:-:S04]  /*3210*/  FFMA R28, R28, R11, R3 ;  /* 0x0000000b1c1c7223 */ /* 0x000fc80000000003 */
[----:B------:R-:W-:-:S05]  /*3220*/  FFMA R7, R160, R28, R11 ;  /* 0x0000001ca0077223 */ /* 0x000fca000000000b */
[----:B------:R-:W-:-:S04]  /*3230*/  SHF.R.U32.HI R3, RZ, 0x17, R7 ;  /* 0x00000017ff037819 */ /* 0x000fc80000011607 */
[----:B------:R-:W-:-:S04]  /*3240*/  LOP3.LUT R3, R3, 0xff, RZ, 0xc0, !PT ;  /* 0x000000ff03037812 */ /* 0x000fc800078ec0ff */
[----:B------:R-:W-:-:S05]  /*3250*/  IADD3 R10, PT, PT, R3, R6, RZ ;  /* 0x00000006030a7210 */ /* 0x000fca0007ffe0ff */
[----:B------:R-:W-:-:S05]  /*3260*/  VIADD R3, R10, 0xffffffff ;  /* 0xffffffff0a037836 */ /* 0x000fca0000000000 */
[----:B------:R-:W-:-:S13]  /*3270*/  ISETP.GE.U32.AND P0, PT, R3, 0xfe, PT ;  /* 0x000000fe0300780c */ /* 0x000fda0003f06070 */
[----:B------:R-:W-:Y:S05]  /*3280*/  @!P0 BRA `(.L_x_43) ;  /* 0x0000000000808947 */ /* 0x000fea0003800000 */
[----:B------:R-:W-:-:S13]  /*3290*/  ISETP.GT.AND P0, PT, R10, 0xfe, PT ;  /* 0x000000fe0a00780c */ /* 0x000fda0003f04270 */
[----:B------:R-:W-:Y:S05]  /*32a0*/  @P0 BRA `(.L_x_44) ;  /* 0x00000000006c0947 */ /* 0x000fea0003800000 */
[----:B------:R-:W-:-:S13]  /*32b0*/  ISETP.GE.AND P0, PT, R10, 0x1, PT ;  /* 0x000000010a00780c */ /* 0x000fda0003f06270 */
[----:B------:R-:W-:Y:S05]  /*32c0*/  @P0 BRA `(.L_x_45) ;  /* 0x0000000000740947 */ /* 0x000fea0003800000 */
[----:B------:R-:W-:Y:S02]  /*32d0*/  ISETP.GE.AND P0, PT, R10, -0x18, PT ;  /* 0xffffffe80a00780c */ /* 0x000fe40003f06270 */
[----:B------:R-:W-:-:S11]  /*32e0*/  LOP3.LUT R7, R7, 0x80000000, RZ, 0xc0, !PT ;  /* 0x8000000007077812 */ /* 0x000fd600078ec0ff */
[----:B------:R-:W-:Y:S05]  /*32f0*/  @!P0 BRA `(.L_x_45) ;  /* 0x0000000000688947 */ /* 0x000fea0003800000 */
[-CC-:B------:R-:W-:Y:S01]  /*3300*/  FFMA.RZ R3, R160, R28.reuse, R11.reuse ;  /* 0x0000001ca0037223 */ /* 0x180fe2000000c00b */
[----:B------:R-:W-:Y:S01]  /*3310*/  IADD3 R9, PT, PT, R10, 0x20, RZ ;  /* 0x000000200a097810 */ /* 0x000fe20007ffe0ff */
[-CC-:B------:R-:W-:Y:S01]  /*3320*/  FFMA.RM R6, R160, R28.reuse, R11.reuse ;  /* 0x0000001ca0067223 */ /* 0x180fe2000000400b */
[----:B------:R-:W-:Y:S02]  /*3330*/  ISETP.NE.AND P2, PT, R10, RZ, PT ;  /* 0x000000ff0a00720c */ /* 0x000fe40003f45270 */
[----:B------:R-:W-:Y:S01]  /*3340*/  LOP3.LUT R8, R3, 0x7fffff, RZ, 0xc0, !PT ;  /* 0x007fffff03087812 */ /* 0x000fe200078ec0ff */
[----:B------:R-:W-:Y:S01]  /*3350*/  FFMA.RP R3, R160, R28, R11 ;  /* 0x0000001ca0037223 */ /* 0x000fe2000000800b */
[----:B------:R-:W-:Y:S02]  /*3360*/  ISETP.NE.AND P1, PT, R10, RZ, PT ;  /* 0x000000ff0a00720c */ /* 0x000fe40003f25270 */
[----:B------:R-:W-:Y:S02]  /*3370*/  LOP3.LUT R8, R8, 0x800000, RZ, 0xfc, !PT ;  /* 0x0080000008087812 */ /* 0x000fe400078efcff */
[----:B------:R-:W-:-:S02]  /*3380*/  IADD3 R10, PT, PT, RZ, -R10, RZ ;  /* 0x8000000aff0a7210 */ /* 0x000fc40007ffe0ff */
[----:B------:R-:W-:Y:S02]  /*3390*/  SHF.L.U32 R9, R8, R9, RZ ;  /* 0x0000000908097219 */ /* 0x000fe400000006ff */
[----:B------:R-:W-:Y:S02]  /*33a0*/  FSETP.NEU.FTZ.AND P0, PT, R3, R6, PT ;  /* 0x000000060300720b */ /* 0x000fe40003f1d000 */
[----:B------:R-:W-:Y:S02]  /*33b0*/  SEL R3, R10, RZ, P2 ;  /* 0x000000ff0a037207 */ /* 0x000fe40001000000 */
[----:B------:R-:W-:Y:S02]  /*33c0*/  ISETP.NE.AND P1, PT, R9, RZ, P1 ;  /* 0x000000ff0900720c */ /* 0x000fe40000f25270 */
[----:B------:R-:W-:Y:S02]  /*33d0*/  SHF.R.U32.HI R3, RZ, R3, R8 ;  /* 0x00000003ff037219 */ /* 0x000fe40000011608 */
[----:B------:R-:W-:-:S02]  /*33e0*/  PLOP3.LUT P0, PT, P0, P1, PT, 0xf8, 0x8f ;  /* 0x00000000008f781c */ /* 0x000fc40000703f70 */
[----:B------:R-:W-:Y:S02]  /*33f0*/  SHF.R.U32.HI R9, RZ, 0x1, R3 ;  /* 0x00000001ff097819 */ /* 0x000fe40000011603 */
[----:B------:R-:W-:-:S04]  /*3400*/  SEL R6, RZ, 0x1, !P0 ;  /* 0x00000001ff067807 */ /* 0x000fc80004000000 */
[----:B------:R-:W-:-:S04]  /*3410*/  LOP3.LUT R6, R6, 0x1, R9, 0xf8, !PT ;  /* 0x0000000106067812 */ /* 0x000fc800078ef809 */
[----:B------:R-:W-:-:S04]  /*3420*/  LOP3.LUT R6, R6, R3, RZ, 0xc0, !PT ;  /* 0x0000000306067212 */ /* 0x000fc800078ec0ff */
[----:B------:R-:W-:-:S04]  /*3430*/  IADD3 R6, PT, PT, R9, R6, RZ ;  /* 0x0000000609067210 */ /* 0x000fc80007ffe0ff */
[----:B------:R-:W-:Y:S01]  /*3440*/  LOP3.LUT R7, R6, R7, RZ, 0xfc, !PT ;  /* 0x0000000706077212 */ /* 0x000fe200078efcff */
[----:B------:R-:W-:Y:S06]  /*3450*/  BRA `(.L_x_45) ;  /* 0x0000000000107947 */ /* 0x000fec0003800000 */
.L_x_44:
[----:B------:R-:W-:-:S04]  /*3460*/  LOP3.LUT R7, R7, 0x80000000, RZ, 0xc0, !PT ;  /* 0x8000000007077812 */ /* 0x000fc800078ec0ff */
[----:B------:R-:W-:Y:S01]  /*3470*/  LOP3.LUT R7, R7, 0x7f800000, RZ, 0xfc, !PT ;  /* 0x7f80000007077812 */ /* 0x000fe200078efcff */
[----:B------:R-:W-:Y:S06]  /*3480*/  BRA `(.L_x_45) ;  /* 0x0000000000047947 */ /* 0x000fec0003800000 */
.L_x_43:
[----:B------:R-:W-:-:S07]  /*3490*/  IMAD R7, R6, 0x800000, R7 ;  /* 0x0080000006077824 */ /* 0x000fce00078e0207 */
.L_x_45:
[----:B------:R-:W-:Y:S05]  /*34a0*/  BSYNC.RECONVERGENT B2 ;  /* 0x0000000000027941 */ /* 0x000fea0003800200 */
.L_x_42:
[----:B------:R-:W-:Y:S05]  /*34b0*/  BRA `(.L_x_46) ;  /* 0x0000000000207947 */ /* 0x000fea0003800000 */
.L_x_41:
[----:B------:R-:W-:-:S04]  /*34c0*/  LOP3.LUT R7, R10, 0x80000000, R7, 0x48, !PT ;  /* 0x800000000a077812 */ /* 0x000fc800078e4807 */
[----:B------:R-:W-:Y:S01]  /*34d0*/  LOP3.LUT R7, R7, 0x7f800000, RZ, 0xfc, !PT ;  /* 0x7f80000007077812 */ /* 0x000fe200078efcff */
[----:B------:R-:W-:Y:S06]  /*34e0*/  BRA `(.L_x_46) ;  /* 0x0000000000147947 */ /* 0x000fec0003800000 */
.L_x_40:
[----:B------:R-:W-:Y:S01]  /*34f0*/  LOP3.LUT R7, R10, 0x80000000, R7, 0x48, !PT ;  /* 0x800000000a077812 */ /* 0x000fe200078e4807 */
[----:B------:R-:W-:Y:S06]  /*3500*/  BRA `(.L_x_46) ;  /* 0x00000000000c7947 */ /* 0x000fec0003800000 */
.L_x_39:
[----:B------:R-:W0:Y:S01]  /*3510*/  MUFU.RSQ R7, -QNAN ;  /* 0xffc0000000077908 */ /* 0x000e220000001400 */
[----:B------:R-:W-:Y:S05]  /*3520*/  BRA `(.L_x_46) ;  /* 0x0000000000047947 */ /* 0x000fea0003800000 */
.L_x_38:
[----:B------:R-:W-:-:S07]  /*3530*/  FADD.FTZ R7, R3, R6 ;  /* 0x0000000603077221 */ /* 0x000fce0000010000 */
.L_x_46:
[----:B------:R-:W-:Y:S05]  /*3540*/  BSYNC.RECONVERGENT B1 ;  /* 0x0000000000017941 */ /* 0x000fea0003800200 */
.L_x_36:
[----:B0-----:R-:W-:Y:S01]  /*3550*/  MOV R11, R7 ;  /* 0x00000007000b7202 */ /* 0x001fe20000000f00 */
[----:B------:R-:W-:Y:S01]  /*3560*/  HFMA2 R7, -RZ, RZ, 0, 0 ;  /* 0x00000000ff077431 */ /* 0x000fe200000001ff */
[----:B------:R-:W-:-:S04]  /*3570*/  MOV R6, R29 ;  /* 0x0000001d00067202 */ /* 0x000fc80000000f00 */
[----:B------:R-:W-:Y:S05]  /*3580*/  RET.REL.NODEC R6 `(_Z40ms_deformable_im2col_gpu_kernel_unrolledI6__halfLi4ELi32ELi2ELi5ELi8ELi3EEviPKT_PKlS5_S3_S3_iiiPS1_) ;  /* 0xffffffc8069c7950 */ /* 0x000fea0003c3ffff */
.L_x_47:
[----:B------:R-:W-:-:S00]  /*3590*/  BRA `(.L_x_47) ;  /* 0xfffffffc00fc7947 */ /* 0x000fc0000383ffff */
[----:B------:R-:W-:-:S00]  /*35a0*/  NOP ;  /* 0x0000000000007918 */ /* 0x000fc00000000000 */
        /* <DEDUP_REMOVED lines=13> */
.L_x_48:


//--------------------- .nv.shared.reserved.0     --------------------------
	.section	.nv.shared.reserved.0,"aw",@nobits
	.weak		__nv_reservedSMEM_offset_0_alias
	.size		__nv_reservedSMEM_offset_0_alias, 0, 64
	.other		__nv_reservedSMEM_offset_0_alias,@"STO_CUDA_RESERVED_SHARED STV_DEFAULT"
__nv_reservedSMEM_offset_0_alias:
	.zero		0
	.zero		64


//--------------------- .nv.constant0._Z40ms_deformable_im2col_gpu_kernel_unrolledI6__halfLi4ELi32ELi2ELi5ELi8ELi3EEviPKT_PKlS5_S3_S3_iiiPS1_ --------------------------
	.section	.nv.constant0._Z40ms_deformable_im2col_gpu_kernel_unrolledI6__halfLi4ELi32ELi2ELi5ELi8ELi3EEviPKT_PKlS5_S3_S3_iiiPS1_,"a",@progbits
	.sectionflags	@""
	.align	4
.nv.constant0._Z40ms_deformable_im2col_gpu_kernel_unrolledI6__halfLi4ELi32ELi2ELi5ELi8ELi3EEviPKT_PKlS5_S3_S3_iiiPS1_:
	.zero		968


//--------------------- SYMBOLS --------------------------

	.type		.nv.reservedSmem.offset0,@object
	.size		.nv.reservedSmem.offset0,0x4
